	.target	sm_100a

	.elftype	@"ET_EXEC"


//--------------------- .note.nv.tkinfo           --------------------------
	.section	.note.nv.tkinfo,"",@"SHT_NOTE"
	.sectionflags	@"SHF_NOTE_NV_TKINFO"
	.tkinfo
        /*0018*/ 	.word	0x00000081
        /*0030*/ 	.string	""
        /*0030*/ 	.string	"ptxas-blackwell"
        /*0030*/ 	.string	"Cuda compilation tools, release 12.9, V12.9.86"
        /*0030*/ 	.string	"Build cuda_12.9.r12.9/compiler.36037853_0"
        /*0030*/ 	.string	"-v  -suppress-debug-info  -lineinfo  -arch sm_100a "



//--------------------- .note.nv.cuver            --------------------------
	.section	.note.nv.cuver,"",@"SHT_NOTE"
	.sectionflags	@"SHF_NOTE_NV_CUVER"
        /*0018*/ 	.short	0x0001
        /*001a*/ 	.short	0x0064
        /*001c*/ 	.short	0x0001
        /*001e*/ 	.short	0x0000
        /*0020*/ 	.short	0x0001
        /*0022*/ 	.short	0x0000


//--------------------- .nv.info                  --------------------------
	.section	.nv.info,"",@"SHT_CUDA_INFO"
	.align	4


	//----- nvinfo : EIATTR_REGCOUNT
	.align		4
        /*0000*/ 	.byte	0x04, 0x2f
        /*0002*/ 	.short	(.L_4 - .L_3)
	.align		4
.L_3:
        /*0004*/ 	.word	index@(gluon_tcgen05)
        /*0008*/ 	.word	0x00000047


	//----- nvinfo : EIATTR_FRAME_SIZE
	.align		4
.L_4:
        /*000c*/ 	.byte	0x04, 0x11
        /*000e*/ 	.short	(.L_6 - .L_5)
	.align		4
.L_5:
        /*0010*/ 	.word	index@($__internal_2_$__cuda_sm10x_tcgen05_guardrail_trap_unallocated_columns_being_dealloced)
        /*0014*/ 	.word	0x00000000


	//----- nvinfo : EIATTR_FRAME_SIZE
	.align		4
.L_6:
        /*0018*/ 	.byte	0x04, 0x11
        /*001a*/ 	.short	(.L_8 - .L_7)
	.align		4
.L_7:
        /*001c*/ 	.word	index@($__internal_1_$__cuda_sm10x_tcgen05_guardrail_trap_phase_invalid_during_alloc)
        /*0020*/ 	.word	0x00000000


	//----- nvinfo : EIATTR_FRAME_SIZE
	.align		4
.L_8:
        /*0024*/ 	.byte	0x04, 0x11
        /*0026*/ 	.short	(.L_10 - .L_9)
	.align		4
.L_9:
        /*0028*/ 	.word	index@($__internal_0_$__cuda_sm10x_tcgen05_guardrail_trap_col_being_dealloced_not_returned_by_alloc)
        /*002c*/ 	.word	0x00000000


	//----- nvinfo : EIATTR_FRAME_SIZE
	.align		4
.L_10:
        /*0030*/ 	.byte	0x04, 0x11
        /*0032*/ 	.short	(.L_12 - .L_11)
	.align		4
.L_11:
        /*0034*/ 	.word	index@(gluon_tcgen05)
        /*0038*/ 	.word	0x00000000


	//----- nvinfo : EIATTR_MIN_STACK_SIZE
	.align		4
.L_12:
        /*003c*/ 	.byte	0x04, 0x12
        /*003e*/ 	.short	(.L_14 - .L_13)
	.align		4
.L_13:
        /*0040*/ 	.word	index@(gluon_tcgen05)
        /*0044*/ 	.word	0x00000000
.L_14:


//--------------------- .nv.info.gluon_tcgen05    --------------------------
	.section	.nv.info.gluon_tcgen05,"",@"SHT_CUDA_INFO"
	.sectionflags	@""
	.align	4


	//----- nvinfo : EIATTR_CUDA_API_VERSION
	.align		4
        /*0000*/ 	.byte	0x04, 0x37
        /*0002*/ 	.short	(.L_16 - .L_15)
.L_15:
        /*0004*/ 	.word	0x00000081


	//----- nvinfo : EIATTR_KPARAM_INFO
	.align		4
.L_16:
        /*0008*/ 	.byte	0x04, 0x17
        /*000a*/ 	.short	(.L_18 - .L_17)
.L_17:
        /*000c*/ 	.word	0x00000000
        /*0010*/ 	.short	0x000a
        /*0012*/ 	.short	0x0048
        /*0014*/ 	.byte	0x00, 0xf4, 0x21, 0x00


	//----- nvinfo : EIATTR_KPARAM_INFO
	.align		4
.L_18:
        /*0018*/ 	.byte	0x04, 0x17
        /*001a*/ 	.short	(.L_20 - .L_19)
.L_19:
        /*001c*/ 	.word	0x00000000
        /*0020*/ 	.short	0x0009
        /*0022*/ 	.short	0x0040
        /*0024*/ 	.byte	0x00, 0xf4, 0x21, 0x00


	//----- nvinfo : EIATTR_KPARAM_INFO
	.align		4
.L_20:
        /*0028*/ 	.byte	0x04, 0x17
        /*002a*/ 	.short	(.L_22 - .L_21)
.L_21:
        /*002c*/ 	.word	0x00000000
        /*0030*/ 	.short	0x0008
        /*0032*/ 	.short	0x0038
        /*0034*/ 	.byte	0x00, 0xf0, 0x21, 0x00


	//----- nvinfo : EIATTR_KPARAM_INFO
	.align		4
.L_22:
        /*0038*/ 	.byte	0x04, 0x17
        /*003a*/ 	.short	(.L_24 - .L_23)
.L_23:
        /*003c*/ 	.word	0x00000000
        /*0040*/ 	.short	0x0007
        /*0042*/ 	.short	0x0030
        /*0044*/ 	.byte	0x00, 0xf0, 0x21, 0x00


	//----- nvinfo : EIATTR_KPARAM_INFO
	.align		4
.L_24:
        /*0048*/ 	.byte	0x04, 0x17
        /*004a*/ 	.short	(.L_26 - .L_25)
.L_25:
        /*004c*/ 	.word	0x00000000
        /*0050*/ 	.short	0x0006
        /*0052*/ 	.short	0x0028
        /*0054*/ 	.byte	0x00, 0xf0, 0x21, 0x00


	//----- nvinfo : EIATTR_KPARAM_INFO
	.align		4
.L_26:
        /*0058*/ 	.byte	0x04, 0x17
        /*005a*/ 	.short	(.L_28 - .L_27)
.L_27:
        /*005c*/ 	.word	0x00000000
        /*0060*/ 	.short	0x0005
        /*0062*/ 	.short	0x0020
        /*0064*/ 	.byte	0x00, 0xf0, 0x11, 0x00


	//----- nvinfo : EIATTR_KPARAM_INFO
	.align		4
.L_28:
        /*0068*/ 	.byte	0x04, 0x17
        /*006a*/ 	.short	(.L_30 - .L_29)
.L_29:
        /*006c*/ 	.word	0x00000000
        /*0070*/ 	.short	0x0004
        /*0072*/ 	.short	0x001c
        /*0074*/ 	.byte	0x00, 0xf0, 0x11, 0x00


	//----- nvinfo : EIATTR_KPARAM_INFO
	.align		4
.L_30:
        /*0078*/ 	.byte	0x04, 0x17
        /*007a*/ 	.short	(.L_32 - .L_31)
.L_31:
        /*007c*/ 	.word	0x00000000
        /*0080*/ 	.short	0x0003
        /*0082*/ 	.short	0x0018
        /*0084*/ 	.byte	0x00, 0xf0, 0x11, 0x00


	//----- nvinfo : EIATTR_KPARAM_INFO
	.align		4
.L_32:
        /*0088*/ 	.byte	0x04, 0x17
        /*008a*/ 	.short	(.L_34 - .L_33)
.L_33:
        /*008c*/ 	.word	0x00000000
        /*0090*/ 	.short	0x0002
        /*0092*/ 	.short	0x0010
        /*0094*/ 	.byte	0x00, 0xf4, 0x21, 0x00


	//----- nvinfo : EIATTR_KPARAM_INFO
	.align		4
.L_34:
        /*0098*/ 	.byte	0x04, 0x17
        /*009a*/ 	.short	(.L_36 - .L_35)
.L_35:
        /*009c*/ 	.word	0x00000000
        /*00a0*/ 	.short	0x0001
        /*00a2*/ 	.short	0x0008
        /*00a4*/ 	.byte	0x00, 0xf4, 0x21, 0x00


	//----- nvinfo : EIATTR_KPARAM_INFO
	.align		4
.L_36:
        /*00a8*/ 	.byte	0x04, 0x17
        /*00aa*/ 	.short	(.L_38 - .L_37)
.L_37:
        /*00ac*/ 	.word	0x00000000
        /*00b0*/ 	.short	0x0000
        /*00b2*/ 	.short	0x0000
        /*00b4*/ 	.byte	0x00, 0xf4, 0x21, 0x00


	//----- nvinfo : EIATTR_AT_ENTRY_FRAGMENTS
	.align		4
.L_38:
        /*00b8*/ 	.byte	0x04, 0x4f
        /*00ba*/ 	.short	(.L_40 - .L_39)


	//   ....[0]....
.L_39:
        /*00bc*/ 	.word	0x00000004


	//----- nvinfo : EIATTR_RESERVED_SMEM_USED
	.align		4
.L_40:
        /*00c0*/ 	.byte	0x01, 0x41
	.zero		2


	//----- nvinfo : EIATTR_SPARSE_MMA_MASK
	.align		4
        /*00c4*/ 	.byte	0x03, 0x50
        /*00c6*/ 	.short	0x0000


	//----- nvinfo : EIATTR_TCGEN05_1CTA_USED
	.align		4
        /*00c8*/ 	.byte	0x01, 0x51
	.zero		2


	//----- nvinfo : EIATTR_MAXREG_COUNT
	.align		4
        /*00cc*/ 	.byte	0x03, 0x1b
        /*00ce*/ 	.short	0x00ff


	//----- nvinfo : EIATTR_NUM_BARRIERS
	.align		4
        /*00d0*/ 	.byte	0x02, 0x4c
        /*00d2*/ 	.byte	0x01
	.zero		1


	//----- nvinfo : EIATTR_INT_WARP_WIDE_INSTR_OFFSETS
	.align		4
        /*00d4*/ 	.byte	0x04, 0x31
        /*00d6*/ 	.short	(.L_42 - .L_41)


	//   ....[0]....
.L_41:
        /*00d8*/ 	.word	0x00001670


	//   ....[1]....
        /*00dc*/ 	.word	0x00001690


	//   ....[2]....
        /*00e0*/ 	.word	0x00001710


	//   ....[3]....
        /*00e4*/ 	.word	0x00001ad0


	//   ....[4]....
        /*00e8*/ 	.word	0x00001ae0


	//   ....[5]....
        /*00ec*/ 	.word	0x00001b40


	//   ....[6]....
        /*00f0*/ 	.word	0x00001b50


	//   ....[7]....
        /*00f4*/ 	.word	0x00001cf0


	//   ....[8]....
        /*00f8*/ 	.word	0x00001d00


	//   ....[9]....
        /*00fc*/ 	.word	0x00001e80


	//   ....[10]....
        /*0100*/ 	.word	0x00001eb0


	//   ....[11]....
        /*0104*/ 	.word	0x00001ee0


	//   ....[12]....
        /*0108*/ 	.word	0x00001f00


	//   ....[13]....
        /*010c*/ 	.word	0x00002090


	//   ....[14]....
        /*0110*/ 	.word	0x000020a0


	//   ....[15]....
        /*0114*/ 	.word	0x00002440


	//   ....[16]....
        /*0118*/ 	.word	0x00002450


	//   ....[17]....
        /*011c*/ 	.word	0x000028c0


	//   ....[18]....
        /*0120*/ 	.word	0x00002910


	//----- nvinfo : EIATTR_COOP_GROUP_MASK_REGIDS
	.align		4
.L_42:
        /*0124*/ 	.byte	0x04, 0x29
        /*0126*/ 	.short	(.L_44 - .L_43)


	//   ....[0]....
.L_43:
        /*0128*/ 	.word	0xffffffff


	//   ....[1]....
        /*012c*/ 	.word	0xffffffff


	//   ....[2]....
        /*0130*/ 	.word	0xffffffff


	//   ....[3]....
        /*0134*/ 	.word	0xffffffff


	//   ....[4]....
        /*0138*/ 	.word	0xffffffff


	//   ....[5]....
        /*013c*/ 	.word	0xffffffff


	//   ....[6]....
        /*0140*/ 	.word	0xffffffff


	//   ....[7]....
        /*0144*/ 	.word	0xffffffff


	//   ....[8]....
        /*0148*/ 	.word	0xffffffff


	//   ....[9]....
        /*014c*/ 	.word	0xffffffff


	//----- nvinfo : EIATTR_COOP_GROUP_INSTR_OFFSETS
	.align		4
.L_44:
        /*0150*/ 	.byte	0x04, 0x28
        /*0152*/ 	.short	(.L_46 - .L_45)


	//   ....[0]....
.L_45:
        /*0154*/ 	.word	0x00000050


	//   ....[1]....
        /*0158*/ 	.word	0x00000310


	//   ....[2]....
        /*015c*/ 	.word	0x000004f0


	//   ....[3]....
        /*0160*/ 	.word	0x00000980


	//   ....[4]....
        /*0164*/ 	.word	0x00000ac0


	//   ....[5]....
        /*0168*/ 	.word	0x00000fa0


	//   ....[6]....
        /*016c*/ 	.word	0x000010e0


	//   ....[7]....
        /*0170*/ 	.word	0x00001530


	//   ....[8]....
        /*0174*/ 	.word	0x00002750


	//   ....[9]....
        /*0178*/ 	.word	0x000029c0


	//----- nvinfo : EIATTR_VRC_CTA_INIT_COUNT
	.align		4
.L_46:
        /*017c*/ 	.byte	0x02, 0x4a
        /*017e*/ 	.byte	0x80
	.zero		1


	//----- nvinfo : EIATTR_MBARRIER_INSTR_OFFSETS
	.align		4
        /*0180*/ 	.byte	0x04, 0x39
        /*0182*/ 	.short	(.L_48 - .L_47)


	//   ....[0]....
.L_47:
        /*0184*/ 	.word	0x00001730
        /*0188*/ 	.word	0x000000ff
        /*018c*/ 	.word	0x00006000
        /*0190*/ 	.short	0x0100
        /*0192*/ 	.byte	0x08
	.zero		1


	//   ....[1]....
        /*0194*/ 	.word	0x00001740
        /*0198*/ 	.word	0x000000ff
        /*019c*/ 	.word	0x00006020
        /*01a0*/ 	.short	0x0100
        /*01a2*/ 	.byte	0x08
	.zero		1


	//   ....[2]....
        /*01a4*/ 	.word	0x000017f0
        /*01a8*/ 	.word	0x000000ff
        /*01ac*/ 	.word	0x00006008
        /*01b0*/ 	.short	0x0100
        /*01b2*/ 	.byte	0x08
	.zero		1


	//   ....[3]....
        /*01b4*/ 	.word	0x00001800
        /*01b8*/ 	.word	0x000000ff
        /*01bc*/ 	.word	0x00006028
        /*01c0*/ 	.short	0x0100
        /*01c2*/ 	.byte	0x08
	.zero		1


	//   ....[4]....
        /*01c4*/ 	.word	0x000018e0
        /*01c8*/ 	.word	0x000000ff
        /*01cc*/ 	.word	0x00006010
        /*01d0*/ 	.short	0x0100
        /*01d2*/ 	.byte	0x08
	.zero		1


	//   ....[5]....
        /*01d4*/ 	.word	0x000018f0
        /*01d8*/ 	.word	0x000000ff
        /*01dc*/ 	.word	0x00006030
        /*01e0*/ 	.short	0x0100
        /*01e2*/ 	.byte	0x08
	.zero		1


	//   ....[6]....
        /*01e4*/ 	.word	0x00001a00
        /*01e8*/ 	.word	0x000000ff
        /*01ec*/ 	.word	0x00006018
        /*01f0*/ 	.short	0x0100
        /*01f2*/ 	.byte	0x08
	.zero		1


	//   ....[7]....
        /*01f4*/ 	.word	0x00001a10
        /*01f8*/ 	.word	0x000000ff
        /*01fc*/ 	.word	0x00006038
        /*0200*/ 	.short	0x0100
        /*0202*/ 	.byte	0x08
	.zero		1


	//   ....[8]....
        /*0204*/ 	.word	0x00001be0
        /*0208*/ 	.word	0x000000ff
        /*020c*/ 	.word	0x00006000
        /*0210*/ 	.short	0x010a
        /*0212*/ 	.byte	0x08
	.zero		1


	//   ....[9]....
        /*0214*/ 	.word	0x00001d50
        /*0218*/ 	.word	0x000000ff
        /*021c*/ 	.word	0x00006020
        /*0220*/ 	.short	0x010a
        /*0222*/ 	.byte	0x08
	.zero		1


	//   ....[10]....
        /*0224*/ 	.word	0x00001f80
        /*0228*/ 	.word	0x000000ff
        /*022c*/ 	.word	0x00006000
        /*0230*/ 	.short	0x010a
        /*0232*/ 	.byte	0x09
	.zero		1


	//   ....[11]....
        /*0234*/ 	.word	0x000020e0
        /*0238*/ 	.word	0x000000ff
        /*023c*/ 	.word	0x00006020
        /*0240*/ 	.short	0x010a
        /*0242*/ 	.byte	0x09
	.zero		1


	//   ....[12]....
        /*0244*/ 	.word	0x000021c0
        /*0248*/ 	.word	0x000000ff
        /*024c*/ 	.word	0x00006000
        /*0250*/ 	.short	0x0108
        /*0252*/ 	.byte	0x08
	.zero		1


	//   ....[13]....
        /*0254*/ 	.word	0x000021d0
        /*0258*/ 	.word	0x000000ff
        /*025c*/ 	.word	0x00006020
        /*0260*/ 	.short	0x0108
        /*0262*/ 	.byte	0x08
	.zero		1


	//   ....[14]....
        /*0264*/ 	.word	0x00002220
        /*0268*/ 	.word	0x000000ff
        /*026c*/ 	.word	0x00006008
        /*0270*/ 	.short	0x0108
        /*0272*/ 	.byte	0x08
	.zero		1


	//   ....[15]....
        /*0274*/ 	.word	0x00002230
        /*0278*/ 	.word	0x000000ff
        /*027c*/ 	.word	0x00006028
        /*0280*/ 	.short	0x0108
        /*0282*/ 	.byte	0x08
	.zero		1


	//   ....[16]....
        /*0284*/ 	.word	0x00002280
        /*0288*/ 	.word	0x000000ff
        /*028c*/ 	.word	0x00006010
        /*0290*/ 	.short	0x0108
        /*0292*/ 	.byte	0x08
	.zero		1


	//   ....[17]....
        /*0294*/ 	.word	0x00002290
        /*0298*/ 	.word	0x000000ff
        /*029c*/ 	.word	0x00006030
        /*02a0*/ 	.short	0x0108
        /*02a2*/ 	.byte	0x08
	.zero		1


	//   ....[18]....
        /*02a4*/ 	.word	0x000022e0
        /*02a8*/ 	.word	0x000000ff
        /*02ac*/ 	.word	0x00006018
        /*02b0*/ 	.short	0x0108
        /*02b2*/ 	.byte	0x08
	.zero		1


	//   ....[19]....
        /*02b4*/ 	.word	0x000022f0
        /*02b8*/ 	.word	0x000000ff
        /*02bc*/ 	.word	0x00006038
        /*02c0*/ 	.short	0x0108
        /*02c2*/ 	.byte	0x08
	.zero		1


	//   ....[20]....
        /*02c4*/ 	.word	0x000029e0
        /*02c8*/ 	.word	0x000000ff
        /*02cc*/ 	.word	0x00006000
        /*02d0*/ 	.short	0x010a
        /*02d2*/ 	.byte	0x08
	.zero		1


	//   ....[21]....
        /*02d4*/ 	.word	0x00002a10
        /*02d8*/ 	.word	0x000000ff
        /*02dc*/ 	.word	0x00006020
        /*02e0*/ 	.short	0x010a
        /*02e2*/ 	.byte	0x08
	.zero		1


	//   ....[22]....
        /*02e4*/ 	.word	0x00002a40
        /*02e8*/ 	.word	0x000000ff
        /*02ec*/ 	.word	0x00006000
        /*02f0*/ 	.short	0x010a
        /*02f2*/ 	.byte	0x09
	.zero		1


	//   ....[23]....
        /*02f4*/ 	.word	0x00002a70
        /*02f8*/ 	.word	0x000000ff
        /*02fc*/ 	.word	0x00006020
        /*0300*/ 	.short	0x010a
        /*0302*/ 	.byte	0x09
	.zero		1


	//----- nvinfo : EIATTR_NUM_MBARRIERS
	.align		4
.L_48:
        /*0304*/ 	.byte	0x03, 0x38
        /*0306*/ 	.short	0x0008


	//----- nvinfo : EIATTR_EXIT_INSTR_OFFSETS
	.align		4
        /*0308*/ 	.byte	0x04, 0x1c
        /*030a*/ 	.short	(.L_50 - .L_49)


	//   ....[0]....
.L_49:
        /*030c*/ 	.word	0x000029d0


	//----- nvinfo : EIATTR_REQNTID
	.align		4
.L_50:
        /*0310*/ 	.byte	0x04, 0x10
        /*0312*/ 	.short	(.L_52 - .L_51)
.L_51:
        /*0314*/ 	.word	0x00000080
        /*0318*/ 	.word	0x00000001
        /*031c*/ 	.word	0x00000001


	//----- nvinfo : EIATTR_CRS_STACK_SIZE
	.align		4
.L_52:
        /*0320*/ 	.byte	0x04, 0x1e
        /*0322*/ 	.short	(.L_54 - .L_53)
.L_53:
        /*0324*/ 	.word	0x00000000


	//----- nvinfo : EIATTR_CBANK_PARAM_SIZE
	.align		4
.L_54:
        /*0328*/ 	.byte	0x03, 0x19
        /*032a*/ 	.short	0x0050


	//----- nvinfo : EIATTR_PARAM_CBANK
	.align		4
        /*032c*/ 	.byte	0x04, 0x0a
        /*032e*/ 	.short	(.L_56 - .L_55)
	.align		4
.L_55:
        /*0330*/ 	.word	index@(.nv.constant0.gluon_tcgen05)
        /*0334*/ 	.short	0x0380
        /*0336*/ 	.short	0x0050


	//----- nvinfo : EIATTR_SW_WAR
	.align		4
.L_56:
        /*0338*/ 	.byte	0x04, 0x36
        /*033a*/ 	.short	(.L_58 - .L_57)
.L_57:
        /*033c*/ 	.word	0x00000008
.L_58:


//--------------------- .nv.compat                --------------------------
	.section	.nv.compat,"",@"SHT_CUDA_COMPAT_INFO"
	.align	4
        /*0000*/ 	.byte	0x02, 0x02, 0x02, 0x00, 0x02, 0x05, 0x05, 0x00, 0x02, 0x03, 0x03, 0x00, 0x02, 0x06, 0x01, 0x00


//--------------------- .nv.callgraph             --------------------------
	.section	.nv.callgraph,"",@"SHT_CUDA_CALLGRAPH"
	.align	4
	.sectionentsize	8
	.align		4
        /*0000*/ 	.word	0x00000000
	.align		4
        /*0004*/ 	.word	0xffffffff
	.align		4
        /*0008*/ 	.word	0x00000000
	.align		4
        /*000c*/ 	.word	0xfffffffe
	.align		4
        /*0010*/ 	.word	0x00000000
	.align		4
        /*0014*/ 	.word	0xfffffffd
	.align		4
        /*0018*/ 	.word	0x00000000
	.align		4
        /*001c*/ 	.word	0xfffffffc


//--------------------- .text.gluon_tcgen05       --------------------------
	.section	.text.gluon_tcgen05,"ax",@progbits
	.align	128
        .global         gluon_tcgen05
        .type           gluon_tcgen05,@function
        .size           gluon_tcgen05,(.L_x_86 - gluon_tcgen05)
        .other          gluon_tcgen05,@"STO_CUDA_ENTRY STV_DEFAULT"
gluon_tcgen05:
.text.gluon_tcgen05:
[----:B------:R-:W1:Y:S01]  /*0000*/  LDC R1, c[0x0][0x37c] ;  /* 0x0000df00ff017b82 */ /* 0x000e620000000800 */
[----:B------:R-:W2:Y:S02]  /*0010*/  S2R R0, SR_TID.X ;  /* 0x0000000000007919 */ /* 0x000ea40000002100 */
[----:B--2---:R-:W-:-:S13]  /*0020*/  ISETP.GE.U32.AND P2, PT, R0, 0x20, PT ;  /* 0x000000200000780c */ /* 0x004fda0003f46070 */
[----:B------:R-:W-:Y:S05]  /*0030*/  @P2 BRA `(.L_x_0) ;  /* 0x0000000000b82947 */ /* 0x000fea0003800000 */
[----:B------:R-:W2:Y:S01]  /*0040*/  S2UR UR6, SR_CgaCtaId ;  /* 0x00000000000679c3 */ /* 0x000ea20000008800 */
[----:B------:R-:W-:Y:S01]  /*0050*/  NOP ;  /* 0x0000000000007918 */ /* 0x000fe20000000000 */
[----:B------:R-:W-:Y:S02]  /*0060*/  UMOV UR4, 0x40 ;  /* 0x0000004000047882 */ /* 0x000fe40000000000 */
[----:B--2---:R-:W-:-:S09]  /*0070*/  ULEA UR4, UR6, UR4, 0x18 ;  /* 0x0000000406047291 */ /* 0x004fd2000f8ec0ff */
[----:B------:R-:W2:Y:S01]  /*0080*/  LDS.U8 R2, [UR4] ;  /* 0x00000004ff027984 */ /* 0x000ea20008000000 */
[----:B------:R-:W-:Y:S02]  /*0090*/  UMOV UR4, 0x400 ;  /* 0x0000040000047882 */ /* 0x000fe40000000000 */
[----:B------:R-:W-:Y:S01]  /*00a0*/  ULEA UR4, UR6, UR4, 0x18 ;  /* 0x0000000406047291 */ /* 0x000fe2000f8ec0ff */
[----:B--2---:R-:W-:-:S13]  /*00b0*/  ISETP.NE.AND P0, PT, R2, RZ, PT ;  /* 0x000000ff0200720c */ /* 0x004fda0003f05270 */
[----:B------:R-:W-:Y:S05]  /*00c0*/  @P0 BRA `(.L_x_1) ;  /* 0x00000000007c0947 */ /* 0x000fea0003800000 */
[----:B------:R-:W-:-:S13]  /*00d0*/  ELECT P0, URZ, PT ;  /* 0x0000000000ff782f */ /* 0x000fda0003800000 */
[----:B------:R-:W-:Y:S05]  /*00e0*/  @!P0 BRA `(.L_x_2) ;  /* 0x0000000000848947 */ /* 0x000fea0003800000 */
[----:B------:R-:W-:Y:S01]  /*00f0*/  UMOV UR5, 0x4 ;  /* 0x0000000400057882 */ /* 0x000fe20000000000 */
[----:B------:R-:W-:Y:S02]  /*0100*/  IMAD.MOV.U32 R5, RZ, RZ, 0x1 ;  /* 0x00000001ff057424 */ /* 0x000fe400078e00ff */
[----:B------:R-:W-:Y:S02]  /*0110*/  IMAD.MOV.U32 R3, RZ, RZ, 0xf ;  /* 0x0000000fff037424 */ /* 0x000fe400078e00ff */
[----:B------:R-:W-:Y:S04]  /*0120*/  DEPBAR.LE SB2, 0x36 ;  /* 0x0000ad800000791a */ /* 0x000fe80000000000 */
[----:B------:R-:W2:Y:S02]  /*0130*/  UTCATOMSWS.FIND_AND_SET.ALIGN UP0, UR5, UR5 ;  /* 0x00000005000575e3 */ /* 0x000ea40008000800 */
[----:B--2---:R-:W-:-:S04]  /*0140*/  PLOP3.LUT P0, PT, PT, PT, UP0, 0x80, 0x8 ;  /* 0x000000000008781c */ /* 0x004fc80003f0f008 */
[----:B------:R-:W-:-:S04]  /*0150*/  SEL R2, RZ, 0xffffffff, !P0 ;  /* 0xffffffffff027807 */ /* 0x000fc80004000000 */
[----:B------:R-:W-:Y:S01]  /*0160*/  ISETP.NE.AND P0, PT, R2, RZ, PT ;  /* 0x000000ff0200720c */ /* 0x000fe20003f05270 */
[----:B------:R-:W-:-:S12]  /*0170*/  IMAD.U32 R2, RZ, RZ, UR5 ;  /* 0x00000005ff027e24 */ /* 0x000fd8000f8e00ff */
[----:B------:R-:W-:Y:S05]  /*0180*/  @P0 BRA `(.L_x_3) ;  /* 0x0000000000240947 */ /* 0x000fea0003800000 */
.L_x_4:
[----:B------:R-:W-:Y:S05]  /*0190*/  NANOSLEEP 0x64 ;  /* 0x000000640000795d */ /* 0x000fea0003800000 */
[----:B------:R-:W-:-:S05]  /*01a0*/  UMOV UR5, 0x4 ;  /* 0x0000000400057882 */ /* 0x000fca0000000000 */
[----:B------:R-:W-:Y:S04]  /*01b0*/  DEPBAR.LE SB2, 0x36 ;  /* 0x0000ad800000791a */ /* 0x000fe80000000000 */
[----:B------:R-:W2:Y:S02]  /*01c0*/  UTCATOMSWS.FIND_AND_SET.ALIGN UP0, UR5, UR5 ;  /* 0x00000005000575e3 */ /* 0x000ea40008000800 */
[----:B--2---:R-:W-:-:S04]  /*01d0*/  PLOP3.LUT P0, PT, PT, PT, UP0, 0x80, 0x8 ;  /* 0x000000000008781c */ /* 0x004fc80003f0f008 */
[----:B------:R-:W-:-:S04]  /*01e0*/  SEL R2, RZ, 0xffffffff, !P0 ;  /* 0xffffffffff027807 */ /* 0x000fc80004000000 */
[----:B------:R-:W-:Y:S01]  /*01f0*/  ISETP.NE.AND P0, PT, R2, RZ, PT ;  /* 0x000000ff0200720c */ /* 0x000fe20003f05270 */
[----:B------:R-:W-:-:S12]  /*0200*/  IMAD.U32 R2, RZ, RZ, UR5 ;  /* 0x00000005ff027e24 */ /* 0x000fd8000f8e00ff */
[----:B------:R-:W-:Y:S05]  /*0210*/  @!P0 BRA `(.L_x_4) ;  /* 0xfffffffc00dc8947 */ /* 0x000fea000383ffff */
.L_x_3:
[C---:B------:R-:W-:Y:S01]  /*0220*/  VIADD R4, R2.reuse, 0x10 ;  /* 0x0000001002047836 */ /* 0x040fe20000000000 */
[----:B------:R-:W-:Y:S01]  /*0230*/  UMOV UR5, 0x50 ;  /* 0x0000005000057882 */ /* 0x000fe20000000000 */
[----:B------:R-:W-:Y:S01]  /*0240*/  SHF.L.U32 R3, R3, R2, RZ ;  /* 0x0000000203037219 */ /* 0x000fe200000006ff */
[----:B------:R-:W-:Y:S01]  /*0250*/  ULEA UR5, UR6, UR5, 0x18 ;  /* 0x0000000506057291 */ /* 0x000fe2000f8ec0ff */
[----:B------:R-:W-:Y:S01]  /*0260*/  IMAD.SHL.U32 R2, R2, 0x20, RZ ;  /* 0x0000002002027824 */ /* 0x000fe200078e00ff */
[----:B------:R-:W-:-:S04]  /*0270*/  SHF.L.U32 R4, R5, R4, RZ ;  /* 0x0000000405047219 */ /* 0x000fc800000006ff */
[----:B------:R-:W-:-:S05]  /*0280*/  LOP3.LUT R3, R4, R3, RZ, 0xfc, !PT ;  /* 0x0000000304037212 */ /* 0x000fca00078efcff */
[----:B------:R2:W-:Y:S04]  /*0290*/  ATOMS.OR RZ, [UR5], R3 ;  /* 0x00000003ffff798c */ /* 0x0005e8000b000005 */
[----:B------:R2:W-:Y:S01]  /*02a0*/  STS [UR4], R2 ;  /* 0x00000002ff007988 */ /* 0x0005e20008000804 */
[----:B------:R-:W-:Y:S05]  /*02b0*/  BRA `(.L_x_2) ;  /* 0x0000000000107947 */ /* 0x000fea0003800000 */
.L_x_1:
[----:B------:R-:W-:Y:S01]  /*02c0*/  IMAD.MOV.U32 R3, RZ, RZ, -0x1 ;  /* 0xffffffffff037424 */ /* 0x000fe200078e00ff */
[----:B------:R-:W-:-:S04]  /*02d0*/  MOV R2, 0x300 ;  /* 0x0000030000027802 */ /* 0x000fc80000000f00 */
[----:B------:R2:W-:Y:S03]  /*02e0*/  STS [UR4], R3 ;  /* 0x00000003ff007988 */ /* 0x0005e60008000804 */
[----:B-12---:R-:W-:Y:S05]  /*02f0*/  CALL.REL.NOINC `($__internal_1_$__cuda_sm10x_tcgen05_guardrail_trap_phase_invalid_during_alloc) ;  /* 0x0000002400f47944 */ /* 0x006fea0003c00000 */
.L_x_2:
[----:B------:R-:W-:Y:S05]  /*0300*/  WARPSYNC.ALL ;  /* 0x0000000000007948 */ /* 0x000fea0003800000 */
[----:B------:R-:W-:Y:S01]  /*0310*/  NOP ;  /* 0x0000000000007918 */ /* 0x000fe20000000000 */
.L_x_0:
[----:B------:R-:W3:Y:S08]  /*0320*/  S2UR UR4, SR_CgaCtaId ;  /* 0x00000000000479c3 */ /* 0x000ef00000008800 */
[----:B------:R-:W-:Y:S01]  /*0330*/  BAR.SYNC.DEFER_BLOCKING 0x0 ;  /* 0x0000000000007b1d */ /* 0x000fe20000010000 */
[----:B------:R-:W-:-:S05]  /*0340*/  LOP3.LUT R68, R0, 0x7f, RZ, 0xc0, !PT ;  /* 0x0000007f00447812 */ /* 0x000fca00078ec0ff */
[----:B------:R-:W-:Y:S02]  /*0350*/  UMOV UR8, 0x400 ;  /* 0x0000040000087882 */ /* 0x000fe40000000000 */
[----:B------:R-:W4:Y:S08]  /*0360*/  LDC R10, c[0x0][0x3a0] ;  /* 0x0000e800ff0a7b82 */ /* 0x000f300000000800 */
[----:B------:R-:W5:Y:S01]  /*0370*/  S2UR UR9, SR_CTAID.Y ;  /* 0x00000000000979c3 */ /* 0x000f620000002600 */
[----:B---3--:R-:W-:-:S09]  /*0380*/  ULEA UR8, UR4, UR8, 0x18 ;  /* 0x0000000804087291 */ /* 0x008fd2000f8ec0ff */
[----:B--2---:R-:W2:Y:S01]  /*0390*/  LDS R3, [UR8] ;  /* 0x00000008ff037984 */ /* 0x004ea20008000800 */
[----:B------:R-:W-:Y:S06]  /*03a0*/  BAR.SYNC.DEFER_BLOCKING 0x0 ;  /* 0x0000000000007b1d */ /* 0x000fec0000010000 */
[----:B------:R-:W-:Y:S05]  /*03b0*/  @P2 BRA `(.L_x_5) ;  /* 0x0000000000182947 */ /* 0x000fea0003800000 */
[----:B------:R-:W-:Y:S01]  /*03c0*/  ELECT P0, URZ, PT ;  /* 0x0000000000ff782f */ /* 0x000fe20003800000 */
[----:B------:R-:W-:Y:S01]  /*03d0*/  IMAD.MOV.U32 R2, RZ, RZ, 0x1 ;  /* 0x00000001ff027424 */ /* 0x000fe200078e00ff */
[----:B------:R-:W-:Y:S01]  /*03e0*/  UMOV UR5, 0x40 ;  /* 0x0000004000057882 */ /* 0x000fe20000000000 */
[----:B------:R-:W-:Y:S01]  /*03f0*/  UVIRTCOUNT.DEALLOC.SMPOOL 0x80 ;  /* 0x000000800000784c */ /* 0x000fe20000000000 */
[----:B------:R-:W-:-:S09]  /*0400*/  ULEA UR5, UR4, UR5, 0x18 ;  /* 0x0000000504057291 */ /* 0x000fd2000f8ec0ff */
[----:B------:R3:W-:Y:S03]  /*0410*/  @P0 STS.U8 [UR5], R2 ;  /* 0x00000002ff000988 */ /* 0x0007e60008000005 */
.L_x_5:
[----:B------:R-:W3:Y:S01]  /*0420*/  S2UR UR4, SR_CTAID.Z ;  /* 0x00000000000479c3 */ /* 0x000ee20000002700 */
[----:B------:R-:W5:Y:S01]  /*0430*/  LDCU UR5, c[0x0][0x370] ;  /* 0x00006e00ff0577ac */ /* 0x000f620008000800 */
[----:B------:R-:W-:Y:S01]  /*0440*/  ISETP.GE.U32.AND P0, PT, R68, 0x20, PT ;  /* 0x000000204400780c */ /* 0x000fe20003f06070 */
[----:B----4-:R-:W-:Y:S01]  /*0450*/  VIADD R5, R10, 0xffffffff ;  /* 0xffffffff0a057836 */ /* 0x010fe20000000000 */
[C---:B------:R-:W-:Y:S01]  /*0460*/  ISETP.NE.U32.AND P3, PT, R68.reuse, RZ, PT ;  /* 0x000000ff4400720c */ /* 0x040fe20003f65070 */
[----:B------:R-:W3:Y:S01]  /*0470*/  LDCU UR6, c[0x0][0x374] ;  /* 0x00006e80ff0677ac */ /* 0x000ee20008000800 */
[----:B------:R-:W-:Y:S01]  /*0480*/  LEA R4, R68, UR8, 0x2 ;  /* 0x0000000844047c11 */ /* 0x000fe2000f8e10ff */
[----:B------:R-:W-:Y:S01]  /*0490*/  BSSY.RECONVERGENT B0, `(.L_x_6) ;  /* 0x0000015000007945 */ /* 0x000fe20003800200 */
[----:B------:R-:W5:Y:S01]  /*04a0*/  S2UR UR7, SR_CTAID.X ;  /* 0x00000000000779c3 */ /* 0x000f620000002500 */
[----:B------:R-:W4:Y:S01]  /*04b0*/  LDCU.64 UR20, c[0x0][0x3c0] ;  /* 0x00007800ff1477ac */ /* 0x000f220008000a00 */
[----:B--2---:R-:W-:-:S05]  /*04c0*/  R2UR UR23, R3 ;  /* 0x00000000031772ca */ /* 0x004fca00000e0000 */
[----:B------:R2:W-:Y:S01]  /*04d0*/  @!P0 STS [R4], RZ ;  /* 0x000000ff04008388 */ /* 0x0005e20000000800 */
[----:B------:R-:W1:Y:S01]  /*04e0*/  LDC R6, c[0x0][0x398] ;  /* 0x0000e600ff067b82 */ /* 0x000e620000000800 */
[----:B------:R-:W-:Y:S02]  /*04f0*/  NOP ;  /* 0x0000000000007918 */ /* 0x000fe40000000000 */
[----:B------:R2:W-:Y:S01]  /*0500*/  @!P3 STS [UR8+0x20], R5 ;  /* 0x00002005ff00b988 */ /* 0x0005e20008000808 */
[----:B---3-5:R-:W-:-:S04]  /*0510*/  UIMAD UR4, UR4, UR6, UR9 ;  /* 0x00000006040472a4 */ /* 0x028fc8000f8e0209 */
[----:B------:R-:W-:-:S04]  /*0520*/  UIMAD UR4, UR4, UR5, UR7 ;  /* 0x00000005040472a4 */ /* 0x000fc8000f8e0207 */
[----:B------:R-:W-:-:S04]  /*0530*/  UIMAD UR4, UR4, 0x180, URZ ;  /* 0x00000180040478a4 */ /* 0x000fc8000f8e02ff */
[----:B----4-:R-:W-:Y:S01]  /*0540*/  UIADD3 UR24, UP0, UPT, UR4, UR20, URZ ;  /* 0x0000001404187290 */ /* 0x010fe2000ff1e0ff */
[----:B-1----:R-:W-:-:S03]  /*0550*/  VIADD R6, R6, 0xffffffff ;  /* 0xffffffff06067836 */ /* 0x002fc60000000000 */
[----:B------:R-:W-:Y:S01]  /*0560*/  ULEA.HI.X.SX32 UR25, UR4, UR21, 0x1, UP0 ;  /* 0x0000001504197291 */ /* 0x000fe200080f0eff */
[----:B--2---:R-:W-:Y:S11]  /*0570*/  @P3 BRA `(.L_x_7) ;  /* 0x0000000000183947 */ /* 0x004ff60003800000 */
[----:B------:R-:W1:Y:S01]  /*0580*/  LDS R2, [UR8+0x8] ;  /* 0x00000808ff027984 */ /* 0x000e620008000800 */
[----:B------:R-:W2:Y:S01]  /*0590*/  LDC.64 R8, c[0x0][0x380] ;  /* 0x0000e000ff087b82 */ /* 0x000ea20000000a00 */
[----:B------:R-:W-:Y:S02]  /*05a0*/  IMAD.MOV.U32 R3, RZ, RZ, 0x70 ;  /* 0x00000070ff037424 */ /* 0x000fe400078e00ff */
[----:B--2---:R2:W-:Y:S03]  /*05b0*/  STS.64 [UR8], R8 ;  /* 0x00000008ff007988 */ /* 0x0045e60008000a08 */
[----:B-1----:R-:W-:-:S05]  /*05c0*/  LOP3.LUT R2, R2, 0x10, R3, 0xd8, !PT ;  /* 0x0000001002027812 */ /* 0x002fca00078ed803 */
[----:B------:R2:W-:Y:S02]  /*05d0*/  STS [UR8+0x8], R2 ;  /* 0x00000802ff007988 */ /* 0x0005e40008000808 */
.L_x_7:
[----:B------:R-:W-:Y:S05]  /*05e0*/  BSYNC.RECONVERGENT B0 ;  /* 0x0000000000007941 */ /* 0x000fea0003800200 */
.L_x_6:
[----:B------:R-:W-:Y:S04]  /*05f0*/  BSSY.RECONVERGENT B0, `(.L_x_8) ;  /* 0x000000a000007945 */ /* 0x000fe80003800200 */
[----:B------:R-:W-:Y:S05]  /*0600*/  @P3 BRA `(.L_x_9) ;  /* 0x0000000000203947 */ /* 0x000fea0003800000 */
[----:B--2---:R-:W1:Y:S01]  /*0610*/  LDS R2, [UR8+0x34] ;  /* 0x00003408ff027984 */ /* 0x004e620008000800 */
[----:B------:R-:W-:Y:S02]  /*0620*/  IMAD.MOV.U32 R3, RZ, RZ, 0x1f000000 ;  /* 0x1f000000ff037424 */ /* 0x000fe400078e00ff */
[----:B------:R-:W-:Y:S01]  /*0630*/  @!P3 IMAD.MOV.U32 R7, RZ, RZ, 0x3f ;  /* 0x0000003fff07b424 */ /* 0x000fe200078e00ff */
[----:B------:R-:W2:Y:S02]  /*0640*/  @!P3 LDS R8, [UR8+0x38] ;  /* 0x00003808ff08b984 */ /* 0x000ea40008000800 */
[----:B-1----:R-:W-:Y:S02]  /*0650*/  LOP3.LUT R2, R2, 0xff000000, R3, 0xb8, !PT ;  /* 0xff00000002027812 */ /* 0x002fe400078eb803 */
[----:B--2---:R-:W-:-:S03]  /*0660*/  @!P3 LOP3.LUT R3, R8, 0xff, R7, 0xb8, !PT ;  /* 0x000000ff0803b812 */ /* 0x004fc600078eb807 */
[----:B------:R1:W-:Y:S04]  /*0670*/  STS [UR8+0x34], R2 ;  /* 0x00003402ff007988 */ /* 0x0003e80008000808 */
[----:B------:R1:W-:Y:S02]  /*0680*/  @!P3 STS [UR8+0x38], R3 ;  /* 0x00003803ff00b988 */ /* 0x0003e40008000808 */
.L_x_9:
[----:B------:R-:W-:Y:S05]  /*0690*/  BSYNC.RECONVERGENT B0 ;  /* 0x0000000000007941 */ /* 0x000fea0003800200 */
.L_x_8:
[----:B------:R-:W-:Y:S04]  /*06a0*/  BSSY.RECONVERGENT B0, `(.L_x_10) ;  /* 0x000000a000007945 */ /* 0x000fe80003800200 */
[----:B------:R-:W-:Y:S05]  /*06b0*/  @P3 BRA `(.L_x_11) ;  /* 0x0000000000203947 */ /* 0x000fea0003800000 */
[----:B-12---:R-:W1:Y:S01]  /*06c0*/  LDS R2, [UR8+0x1c] ;  /* 0x00001c08ff027984 */ /* 0x006e620008000800 */
[----:B------:R-:W2:Y:S03]  /*06d0*/  LDC.64 R8, c[0x0][0x3a8] ;  /* 0x0000ea00ff087b82 */ /* 0x000ea60000000a00 */
[----:B------:R3:W-:Y:S01]  /*06e0*/  STS [UR8+0x24], R6 ;  /* 0x00002406ff007988 */ /* 0x0007e20008000808 */
[--C-:B--2---:R-:W-:Y:S02]  /*06f0*/  SHF.R.U32.HI R7, RZ, 0x4, R9.reuse ;  /* 0x00000004ff077819 */ /* 0x104fe40000011609 */
[----:B------:R-:W-:-:S05]  /*0700*/  SHF.R.U64 R3, R8, 0x4, R9 ;  /* 0x0000000408037819 */ /* 0x000fca0000001209 */
[----:B------:R3:W-:Y:S01]  /*0710*/  STS [UR8+0xc], R3 ;  /* 0x00000c03ff007988 */ /* 0x0007e20008000808 */
[----:B-1----:R-:W-:-:S05]  /*0720*/  LOP3.LUT R2, R2, 0xf, R7, 0xb8, !PT ;  /* 0x0000000f02027812 */ /* 0x002fca00078eb807 */
[----:B------:R3:W-:Y:S02]  /*0730*/  STS [UR8+0x1c], R2 ;  /* 0x00001c02ff007988 */ /* 0x0007e40008000808 */
.L_x_11:
[----:B------:R-:W-:Y:S05]  /*0740*/  BSYNC.RECONVERGENT B0 ;  /* 0x0000000000007941 */ /* 0x000fea0003800200 */
.L_x_10:
[----:B------:R-:W-:Y:S04]  /*0750*/  BSSY.RECONVERGENT B1, `(.L_x_12) ;  /* 0x000001d000017945 */ /* 0x000fe80003800200 */
[----:B------:R-:W-:Y:S04]  /*0760*/  BSSY.RELIABLE B0, `(.L_x_13) ;  /* 0x0000018000007945 */ /* 0x000fe80003800100 */
[----:B------:R-:W-:Y:S05]  /*0770*/  @P3 BRA `(.L_x_14) ;  /* 0x00000000001c3947 */ /* 0x000fea0003800000 */
[----:B-123--:R-:W1:Y:S02]  /*0780*/  LDS R2, [UR8+0x34] ;  /* 0x00003408ff027984 */ /* 0x00ee640008000800 */
[----:B-1----:R-:W-:-:S05]  /*0790*/  LOP3.LUT R2, R2, 0x7, RZ, 0xb8, !PT ;  /* 0x0000000702027812 */ /* 0x002fca00078eb8ff */
[----:B------:R1:W-:Y:S01]  /*07a0*/  STS [UR8+0x34], R2 ;  /* 0x00003402ff007988 */ /* 0x0003e20008000808 */
[----:B------:R-:W-:Y:S05]  /*07b0*/  @P3 BRA `(.L_x_15) ;  /* 0x00000000001c3947 */ /* 0x000fea0003800000 */
[----:B-1----:R-:W1:Y:S02]  /*07c0*/  LDS R2, [UR8+0x34] ;  /* 0x00003408ff027984 */ /* 0x002e640008000800 */
[----:B-1----:R-:W-:-:S05]  /*07d0*/  LOP3.LUT R2, R2, 0x38, RZ, 0xb8, !PT ;  /* 0x0000003802027812 */ /* 0x002fca00078eb8ff */
[----:B------:R4:W-:Y:S02]  /*07e0*/  STS [UR8+0x34], R2 ;  /* 0x00003402ff007988 */ /* 0x0009e40008000808 */
.L_x_14:
[----:B------:R-:W-:Y:S05]  /*07f0*/  @P3 BRA `(.L_x_16) ;  /* 0x00000000001c3947 */ /* 0x000fea0003800000 */
[----:B-1234-:R-:W1:Y:S02]  /*0800*/  LDS R2, [UR8+0x8] ;  /* 0x00000808ff027984 */ /* 0x01ee640008000800 */
[----:B-1----:R-:W-:-:S05]  /*0810*/  LOP3.LUT R2, R2, 0x780, RZ, 0xb8, !PT ;  /* 0x0000078002027812 */ /* 0x002fca00078eb8ff */
[----:B------:R2:W-:Y:S02]  /*0820*/  STS [UR8+0x8], R2 ;  /* 0x00000802ff007988 */ /* 0x0005e40008000808 */
.L_x_15:
[----:B------:R-:W-:Y:S05]  /*0830*/  @P3 BRA `(.L_x_17) ;  /* 0x0000000000283947 */ /* 0x000fea0003800000 */
[----:B-12---:R-:W1:Y:S02]  /*0840*/  LDS R2, [UR8+0x8] ;  /* 0x00000808ff027984 */ /* 0x006e640008000800 */
[----:B-1----:R-:W-:-:S05]  /*0850*/  LOP3.LUT R2, R2, 0x1800, RZ, 0xb8, !PT ;  /* 0x0000180002027812 */ /* 0x002fca00078eb8ff */
[----:B------:R5:W-:Y:S02]  /*0860*/  STS [UR8+0x8], R2 ;  /* 0x00000802ff007988 */ /* 0x000be40008000808 */
.L_x_16:
[----:B------:R-:W-:Y:S05]  /*0870*/  @P3 BREAK.RELIABLE B0 ;  /* 0x0000000000003942 */ /* 0x000fea0003800100 */
[----:B------:R-:W-:Y:S05]  /*0880*/  @P3 BRA `(.L_x_18) ;  /* 0x0000000000243947 */ /* 0x000fea0003800000 */
[----:B-1-3--:R-:W1:Y:S01]  /*0890*/  LDS R3, [UR8+0x8] ;  /* 0x00000808ff037984 */ /* 0x00ae620008000800 */
[----:B--2-45:R-:W-:-:S05]  /*08a0*/  IMAD.MOV.U32 R2, RZ, RZ, 0x6000 ;  /* 0x00006000ff027424 */ /* 0x034fca00078e00ff */
[----:B-1----:R-:W-:-:S04]  /*08b0*/  LOP3.LUT R2, R3, 0x2000, R2, 0xd8, !PT ;  /* 0x0000200003027812 */ /* 0x002fc800078ed802 */
[----:B------:R-:W-:-:S05]  /*08c0*/  LOP3.LUT R2, R2, 0x400000, RZ, 0xb8, !PT ;  /* 0x0040000002027812 */ /* 0x000fca00078eb8ff */
[----:B------:R3:W-:Y:S02]  /*08d0*/  STS [UR8+0x8], R2 ;  /* 0x00000802ff007988 */ /* 0x0007e40008000808 */
.L_x_17:
[----:B------:R-:W-:Y:S05]  /*08e0*/  BSYNC.RELIABLE B0 ;  /* 0x0000000000007941 */ /* 0x000fea0003800100 */
.L_x_13:
[----:B-123--:R-:W1:Y:S02]  /*08f0*/  @!P3 LDS R2, [UR8+0x8] ;  /* 0x00000808ff02b984 */ /* 0x00ee640008000800 */
[----:B-1----:R-:W-:-:S05]  /*0900*/  @!P3 LOP3.LUT R2, R2, 0x8000, RZ, 0xb8, !PT ;  /* 0x000080000202b812 */ /* 0x002fca00078eb8ff */
[----:B------:R1:W-:Y:S02]  /*0910*/  @!P3 STS [UR8+0x8], R2 ;  /* 0x00000802ff00b988 */ /* 0x0003e40008000808 */
.L_x_18:
[----:B------:R-:W-:Y:S05]  /*0920*/  BSYNC.RECONVERGENT B1 ;  /* 0x0000000000017941 */ /* 0x000fea0003800200 */
.L_x_12:
[----:B------:R-:W-:Y:S05]  /*0930*/  WARPSYNC.ALL ;  /* 0x0000000000007948 */ /* 0x000fea0003800000 */
[----:B------:R-:W-:Y:S01]  /*0940*/  NOP ;  /* 0x0000000000007918 */ /* 0x000fe20000000000 */
[----:B------:R-:W-:Y:S05]  /*0950*/  @P0 BRA `(.L_x_19) ;  /* 0x0000000000300947 */ /* 0x000fea0003800000 */
[----:B-12345:R-:W1:Y:S01]  /*0960*/  S2R R2, SR_LANEID ;  /* 0x0000000000027919 */ /* 0x03ee620000000000 */
[----:B------:R-:W-:Y:S05]  /*0970*/  WARPSYNC.ALL ;  /* 0x0000000000007948 */ /* 0x000fea0003800000 */
[----:B------:R-:W-:Y:S01]  /*0980*/  NOP ;  /* 0x0000000000007918 */ /* 0x000fe20000000000 */
[----:B-1----:R-:W-:-:S05]  /*0990*/  IMAD.SHL.U32 R7, R2, 0x4, RZ ;  /* 0x0000000402077824 */ /* 0x002fca00078e00ff */
[----:B------:R-:W1:Y:S01]  /*09a0*/  LDS R9, [R7+UR8] ;  /* 0x0000000807097984 */ /* 0x000e620008000800 */
[----:B------:R-:W-:-:S05]  /*09b0*/  IADD3 R2, P1, PT, R7, UR24, RZ ;  /* 0x0000001807027c10 */ /* 0x000fca000ff3e0ff */
[----:B------:R-:W-:-:S05]  /*09c0*/  IMAD.X R3, RZ, RZ, UR25, P1 ;  /* 0x00000019ff037e24 */ /* 0x000fca00088e06ff */
[----:B-1----:R1:W2:Y:S01]  /*09d0*/  ATOMG.E.EXCH.STRONG.GPU PT, RZ, [R2], R9 ;  /* 0x0000000902ff73a8 */ /* 0x0022a200041ee100 */
[----:B------:R-:W-:-:S04]  /*09e0*/  DEPBAR {5,4,3,2,1,0} ;  /* 0x0000003f0000791a */ /* 0x000fc80000000000 */
[----:B------:R-:W3:Y:S02]  /*09f0*/  CCTL.E.C.LDCU.IV.DEEP [UR24] ;  /* 0x0000000018007540 */ /* 0x000ee40009c08000 */
[----:B---3--:R1:W-:Y:S01]  /*0a00*/  UTMACCTL.IV [UR24] ;  /* 0x00000000180079b9 */ /* 0x0083e20008000000 */
[----:B------:R-:W-:Y:S01]  /*0a10*/  NOP ;  /* 0x0000000000007918 */ /* 0x000fe20000000000 */
.L_x_19:
[----:B------:R-:W-:Y:S05]  /*0a20*/  @P0 BRA `(.L_x_20) ;  /* 0x00000000000c0947 */ /* 0x000fea0003800000 */
[----:B------:R0:W-:Y:S01]  /*0a30*/  UTMACMDFLUSH ;  /* 0x00000000000079b7 */ /* 0x0001e20000000000 */
[----:B------:R-:W-:Y:S05]  /*0a40*/  @P0 BRA `(.L_x_20) ;  /* 0x0000000000040947 */ /* 0x000fea0003800000 */
[----:B------:R-:W-:-:S04]  /*0a50*/  DEPBAR.LE SB0, 0x0 ;  /* 0x000080000000791a */ /* 0x000fc80000000000 */
.L_x_20:
[----:B------:R-:W-:Y:S05]  /*0a60*/  WARPSYNC.ALL ;  /* 0x0000000000007948 */ /* 0x000fea0003800000 */
[----:B------:R-:W-:Y:S01]  /*0a70*/  NOP ;  /* 0x0000000000007918 */ /* 0x000fe20000000000 */
[----:B--2---:R-:W-:Y:S06]  /*0a80*/  BAR.SYNC.DEFER_BLOCKING 0x0 ;  /* 0x0000000000007b1d */ /* 0x004fec0000010000 */
[----:B------:R-:W-:Y:S02]  /*0a90*/  BSSY.RECONVERGENT B1, `(.L_x_21) ;  /* 0x000000b000017945 */ /* 0x000fe40003800200 */
[----:B------:R-:W-:Y:S06]  /*0aa0*/  BAR.SYNC.DEFER_BLOCKING 0x0 ;  /* 0x0000000000007b1d */ /* 0x000fec0000010000 */
[----:B------:R2:W-:Y:S01]  /*0ab0*/  @!P0 STS [R4], RZ ;  /* 0x000000ff04008388 */ /* 0x0005e20000000800 */
[----:B------:R-:W-:Y:S01]  /*0ac0*/  NOP ;  /* 0x0000000000007918 */ /* 0x000fe20000000000 */
[----:B------:R-:W-:Y:S05]  /*0ad0*/  @P3 BRA `(.L_x_22) ;  /* 0x0000000000183947 */ /* 0x000fea0003800000 */
[----:B-1-345:R-:W1:Y:S01]  /*0ae0*/  LDS R2, [UR8+0x8] ;  /* 0x00000808ff027984 */ /* 0x03ae620008000800 */
[----:B------:R-:W3:Y:S01]  /*0af0*/  LDC.64 R8, c[0x0][0x388] ;  /* 0x0000e200ff087b82 */ /* 0x000ee20000000a00 */
[----:B------:R-:W-:Y:S02]  /*0b00*/  IMAD.MOV.U32 R3, RZ, RZ, 0x70 ;  /* 0x00000070ff037424 */ /* 0x000fe400078e00ff */
[----:B---3--:R3:W-:Y:S03]  /*0b10*/  STS.64 [UR8], R8 ;  /* 0x00000008ff007988 */ /* 0x0087e60008000a08 */
[----:B-1----:R-:W-:-:S05]  /*0b20*/  LOP3.LUT R2, R2, 0x10, R3, 0xd8, !PT ;  /* 0x0000001002027812 */ /* 0x002fca00078ed803 */
[----:B------:R3:W-:Y:S02]  /*0b30*/  STS [UR8+0x8], R2 ;  /* 0x00000802ff007988 */ /* 0x0007e40008000808 */
.L_x_22:
[----:B-1----:R-:W-:Y:S05]  /*0b40*/  BSYNC.RECONVERGENT B1 ;  /* 0x0000000000017941 */ /* 0x002fea0003800200 */
.L_x_21:
[----:B------:R-:W-:Y:S04]  /*0b50*/  BSSY.RECONVERGENT B2, `(.L_x_23) ;  /* 0x000000f000027945 */ /* 0x000fe80003800200 */
[----:B------:R-:W-:Y:S04]  /*0b60*/  BSSY.RELIABLE B1, `(.L_x_24) ;  /* 0x000000c000017945 */ /* 0x000fe80003800100 */
[----:B------:R-:W-:Y:S05]  /*0b70*/  @P3 BRA `(.L_x_25) ;  /* 0x0000000000283947 */ /* 0x000fea0003800000 */
[----:B---345:R-:W1:Y:S01]  /*0b80*/  LDS R2, [UR8+0x34] ;  /* 0x00003408ff027984 */ /* 0x038e620008000800 */
[----:B------:R-:W-:Y:S01]  /*0b90*/  IMAD.MOV.U32 R3, RZ, RZ, 0x1f000000 ;  /* 0x1f000000ff037424 */ /* 0x000fe200078e00ff */
[----:B------:R-:W-:Y:S05]  /*0ba0*/  @P3 BREAK.RELIABLE B1 ;  /* 0x0000000000013942 */ /* 0x000fea0003800100 */
[----:B-1----:R-:W-:-:S05]  /*0bb0*/  LOP3.LUT R2, R2, 0xff000000, R3, 0xb8, !PT ;  /* 0xff00000002027812 */ /* 0x002fca00078eb803 */
[----:B------:R1:W-:Y:S01]  /*0bc0*/  STS [UR8+0x34], R2 ;  /* 0x00003402ff007988 */ /* 0x0003e20008000808 */
[----:B------:R-:W-:Y:S05]  /*0bd0*/  @P3 BRA `(.L_x_26) ;  /* 0x0000000000183947 */ /* 0x000fea0003800000 */
[----:B------:R-:W3:Y:S01]  /*0be0*/  LDS R3, [UR8+0x38] ;  /* 0x00003808ff037984 */ /* 0x000ee20008000800 */
[----:B-1----:R-:W-:-:S05]  /*0bf0*/  IMAD.MOV.U32 R2, RZ, RZ, 0x7f ;  /* 0x0000007fff027424 */ /* 0x002fca00078e00ff */
[----:B---3--:R-:W-:-:S05]  /*0c00*/  LOP3.LUT R2, R3, 0xff, R2, 0xb8, !PT ;  /* 0x000000ff03027812 */ /* 0x008fca00078eb802 */
[----:B------:R1:W-:Y:S02]  /*0c10*/  STS [UR8+0x38], R2 ;  /* 0x00003802ff007988 */ /* 0x0003e40008000808 */
.L_x_25:
[----:B------:R-:W-:Y:S05]  /*0c20*/  BSYNC.RELIABLE B1 ;  /* 0x0000000000017941 */ /* 0x000fea0003800100 */
.L_x_24:
[----:B------:R1:W-:Y:S02]  /*0c30*/  @!P3 STS [UR8+0x20], R5 ;  /* 0x00002005ff00b988 */ /* 0x0003e40008000808 */
.L_x_26:
[----:B------:R-:W-:Y:S05]  /*0c40*/  BSYNC.RECONVERGENT B2 ;  /* 0x0000000000027941 */ /* 0x000fea0003800200 */
.L_x_23:
[----:B------:R-:W-:Y:S05]  /*0c50*/  WARPSYNC.ALL ;  /* 0x0000000000007948 */ /* 0x000fea0003800000 */
[----:B------:R-:W-:Y:S01]  /*0c60*/  NOP ;  /* 0x0000000000007918 */ /* 0x000fe20000000000 */
[----:B-1----:R-:W1:Y:S01]  /*0c70*/  LDC R5, c[0x0][0x39c] ;  /* 0x0000e700ff057b82 */ /* 0x002e620000000800 */
[----:B------:R-:W-:Y:S01]  /*0c80*/  BSSY.RECONVERGENT B2, `(.L_x_27) ;  /* 0x000000b000027945 */ /* 0x000fe20003800200 */
[----:B-1----:R-:W-:-:S03]  /*0c90*/  VIADD R5, R5, 0xffffffff ;  /* 0xffffffff05057836 */ /* 0x002fc60000000000 */
[----:B------:R-:W-:Y:S05]  /*0ca0*/  @P3 BRA `(.L_x_28) ;  /* 0x0000000000203947 */ /* 0x000fea0003800000 */
[----:B---345:R-:W1:Y:S01]  /*0cb0*/  LDS R2, [UR8+0x1c] ;  /* 0x00001c08ff027984 */ /* 0x038e620008000800 */
[----:B------:R-:W3:Y:S03]  /*0cc0*/  LDC.64 R8, c[0x0][0x3b0] ;  /* 0x0000ec00ff087b82 */ /* 0x000ee60000000a00 */
[----:B------:R4:W-:Y:S01]  /*0cd0*/  STS [UR8+0x24], R5 ;  /* 0x00002405ff007988 */ /* 0x0009e20008000808 */
[--C-:B---3--:R-:W-:Y:S02]  /*0ce0*/  SHF.R.U32.HI R7, RZ, 0x4, R9.reuse ;  /* 0x00000004ff077819 */ /* 0x108fe40000011609 */
[----:B------:R-:W-:-:S05]  /*0cf0*/  SHF.R.U64 R3, R8, 0x4, R9 ;  /* 0x0000000408037819 */ /* 0x000fca0000001209 */
[----:B------:R4:W-:Y:S01]  /*0d00*/  STS [UR8+0xc], R3 ;  /* 0x00000c03ff007988 */ /* 0x0009e20008000808 */
[----:B-1----:R-:W-:-:S05]  /*0d10*/  LOP3.LUT R2, R2, 0xf, R7, 0xb8, !PT ;  /* 0x0000000f02027812 */ /* 0x002fca00078eb807 */
[----:B------:R4:W-:Y:S02]  /*0d20*/  STS [UR8+0x1c], R2 ;  /* 0x00001c02ff007988 */ /* 0x0009e40008000808 */
.L_x_28:
[----:B------:R-:W-:Y:S05]  /*0d30*/  BSYNC.RECONVERGENT B2 ;  /* 0x0000000000027941 */ /* 0x000fea0003800200 */
.L_x_27:
[----:B------:R-:W-:Y:S04]  /*0d40*/  BSSY.RECONVERGENT B3, `(.L_x_29) ;  /* 0x000001d000037945 */ /* 0x000fe80003800200 */
[----:B------:R-:W-:Y:S04]  /*0d50*/  BSSY.RELIABLE B2, `(.L_x_30) ;  /* 0x0000018000027945 */ /* 0x000fe80003800100 */
[----:B------:R-:W-:Y:S05]  /*0d60*/  @P3 BRA `(.L_x_31) ;  /* 0x00000000001c3947 */ /* 0x000fea0003800000 */
[----:B---345:R-:W1:Y:S02]  /*0d70*/  LDS R2, [UR8+0x34] ;  /* 0x00003408ff027984 */ /* 0x038e640008000800 */
[----:B-1----:R-:W-:-:S05]  /*0d80*/  LOP3.LUT R2, R2, 0x7, RZ, 0xb8, !PT ;  /* 0x0000000702027812 */ /* 0x002fca00078eb8ff */
[----:B------:R1:W-:Y:S01]  /*0d90*/  STS [UR8+0x34], R2 ;  /* 0x00003402ff007988 */ /* 0x0003e20008000808 */
[----:B------:R-:W-:Y:S05]  /*0da0*/  @P3 BRA `(.L_x_32) ;  /* 0x00000000001c3947 */ /* 0x000fea0003800000 */
[----:B-1----:R-:W1:Y:S02]  /*0db0*/  LDS R2, [UR8+0x34] ;  /* 0x00003408ff027984 */ /* 0x002e640008000800 */
[----:B-1----:R-:W-:-:S05]  /*0dc0*/  LOP3.LUT R2, R2, 0x38, RZ, 0xb8, !PT ;  /* 0x0000003802027812 */ /* 0x002fca00078eb8ff */
[----:B------:R1:W-:Y:S02]  /*0dd0*/  STS [UR8+0x34], R2 ;  /* 0x00003402ff007988 */ /* 0x0003e40008000808 */
.L_x_31:
[----:B------:R-:W-:Y:S05]  /*0de0*/  @P3 BRA `(.L_x_33) ;  /* 0x00000000001c3947 */ /* 0x000fea0003800000 */
[----:B-1-345:R-:W1:Y:S02]  /*0df0*/  LDS R2, [UR8+0x8] ;  /* 0x00000808ff027984 */ /* 0x03ae640008000800 */
[----:B-1----:R-:W-:-:S05]  /*0e00*/  LOP3.LUT R2, R2, 0x780, RZ, 0xb8, !PT ;  /* 0x0000078002027812 */ /* 0x002fca00078eb8ff */
[----:B------:R3:W-:Y:S02]  /*0e10*/  STS [UR8+0x8], R2 ;  /* 0x00000802ff007988 */ /* 0x0007e40008000808 */
.L_x_32:
[----:B------:R-:W-:Y:S05]  /*0e20*/  @P3 BRA `(.L_x_34) ;  /* 0x0000000000283947 */ /* 0x000fea0003800000 */
[----:B-1-3--:R-:W1:Y:S02]  /*0e30*/  LDS R2, [UR8+0x8] ;  /* 0x00000808ff027984 */ /* 0x00ae640008000800 */
[----:B-1----:R-:W-:-:S05]  /*0e40*/  LOP3.LUT R2, R2, 0x1800, RZ, 0xb8, !PT ;  /* 0x0000180002027812 */ /* 0x002fca00078eb8ff */
[----:B------:R1:W-:Y:S02]  /*0e50*/  STS [UR8+0x8], R2 ;  /* 0x00000802ff007988 */ /* 0x0003e40008000808 */
.L_x_33:
[----:B------:R-:W-:Y:S05]  /*0e60*/  @P3 BREAK.RELIABLE B2 ;  /* 0x0000000000023942 */ /* 0x000fea0003800100 */
[----:B------:R-:W-:Y:S05]  /*0e70*/  @P3 BRA `(.L_x_35) ;  /* 0x0000000000243947 */ /* 0x000fea0003800000 */
[----:B-1-345:R-:W1:Y:S01]  /*0e80*/  LDS R2, [UR8+0x8] ;  /* 0x00000808ff027984 */ /* 0x03ae620008000800 */
[----:B------:R-:W-:-:S05]  /*0e90*/  IMAD.MOV.U32 R3, RZ, RZ, 0x6000 ;  /* 0x00006000ff037424 */ /* 0x000fca00078e00ff */
[----:B-1----:R-:W-:-:S04]  /*0ea0*/  LOP3.LUT R2, R2, 0x2000, R3, 0xd8, !PT ;  /* 0x0000200002027812 */ /* 0x002fc800078ed803 */
[----:B------:R-:W-:-:S05]  /*0eb0*/  LOP3.LUT R2, R2, 0x400000, RZ, 0xb8, !PT ;  /* 0x0040000002027812 */ /* 0x000fca00078eb8ff */
[----:B------:R4:W-:Y:S02]  /*0ec0*/  STS [UR8+0x8], R2 ;  /* 0x00000802ff007988 */ /* 0x0009e40008000808 */
.L_x_34:
[----:B------:R-:W-:Y:S05]  /*0ed0*/  BSYNC.RELIABLE B2 ;  /* 0x0000000000027941 */ /* 0x000fea0003800100 */
.L_x_30:
[----:B-1-34-:R-:W1:Y:S02]  /*0ee0*/  @!P3 LDS R2, [UR8+0x8] ;  /* 0x00000808ff02b984 */ /* 0x01ae640008000800 */
[----:B-1----:R-:W-:-:S05]  /*0ef0*/  @!P3 LOP3.LUT R2, R2, 0x8000, RZ, 0xb8, !PT ;  /* 0x000080000202b812 */ /* 0x002fca00078eb8ff */
[----:B------:R1:W-:Y:S02]  /*0f00*/  @!P3 STS [UR8+0x8], R2 ;  /* 0x00000802ff00b988 */ /* 0x0003e40008000808 */
.L_x_35:
[----:B------:R-:W-:Y:S05]  /*0f10*/  BSYNC.RECONVERGENT B3 ;  /* 0x0000000000037941 */ /* 0x000fea0003800200 */
.L_x_29:
[----:B------:R-:W-:Y:S05]  /*0f20*/  WARPSYNC.ALL ;  /* 0x0000000000007948 */ /* 0x000fea0003800000 */
[----:B------:R-:W-:Y:S01]  /*0f30*/  NOP ;  /* 0x0000000000007918 */ /* 0x000fe20000000000 */
[----:B------:R-:W-:-:S04]  /*0f40*/  UIADD3 UR5, UPT, UPT, UR4, 0x80, URZ ;  /* 0x0000008004057890 */ /* 0x000fc8000fffe0ff */
[----:B------:R-:W-:-:S04]  /*0f50*/  UIADD3 UR26, UP0, UPT, UR5, UR20, URZ ;  /* 0x00000014051a7290 */ /* 0x000fc8000ff1e0ff */
[----:B------:R-:W-:Y:S01]  /*0f60*/  ULEA.HI.X.SX32 UR27, UR5, UR21, 0x1, UP0 ;  /* 0x00000015051b7291 */ /* 0x000fe200080f0eff */
[----:B------:R-:W-:Y:S11]  /*0f70*/  @P0 BRA `(.L_x_36) ;  /* 0x0000000000300947 */ /* 0x000ff60003800000 */
[----:B-1-345:R-:W1:Y:S01]  /*0f80*/  S2R R2, SR_LANEID ;  /* 0x0000000000027919 */ /* 0x03ae620000000000 */
[----:B------:R-:W-:Y:S05]  /*0f90*/  WARPSYNC.ALL ;  /* 0x0000000000007948 */ /* 0x000fea0003800000 */
[----:B------:R-:W-:Y:S01]  /*0fa0*/  NOP ;  /* 0x0000000000007918 */ /* 0x000fe20000000000 */
[----:B-1----:R-:W-:-:S05]  /*0fb0*/  IMAD.SHL.U32 R8, R2, 0x4, RZ ;  /* 0x0000000402087824 */ /* 0x002fca00078e00ff */
[----:B------:R-:W1:Y:S01]  /*0fc0*/  LDS R7, [R8+UR8] ;  /* 0x0000000808077984 */ /* 0x000e620008000800 */
[----:B------:R-:W-:-:S05]  /*0fd0*/  IADD3 R2, P1, PT, R8, UR26, RZ ;  /* 0x0000001a08027c10 */ /* 0x000fca000ff3e0ff */
[----:B------:R-:W-:-:S05]  /*0fe0*/  IMAD.X R3, RZ, RZ, UR27, P1 ;  /* 0x0000001bff037e24 */ /* 0x000fca00088e06ff */
[----:B-1----:R1:W3:Y:S01]  /*0ff0*/  ATOMG.E.EXCH.STRONG.GPU PT, RZ, [R2], R7 ;  /* 0x0000000702ff73a8 */ /* 0x0022e200041ee100 */
[----:B------:R-:W-:-:S04]  /*1000*/  DEPBAR {5,4,3,2,1,0} ;  /* 0x0000003f0000791a */ /* 0x000fc80000000000 */
[----:B------:R-:W4:Y:S02]  /*1010*/  CCTL.E.C.LDCU.IV.DEEP [UR26] ;  /* 0x000000001a007540 */ /* 0x000f240009c08000 */
[----:B----4-:R1:W-:Y:S01]  /*1020*/  UTMACCTL.IV [UR26] ;  /* 0x000000001a0079b9 */ /* 0x0103e20008000000 */
[----:B------:R-:W-:Y:S01]  /*1030*/  NOP ;  /* 0x0000000000007918 */ /* 0x000fe20000000000 */
.L_x_36:
[----:B------:R-:W-:Y:S05]  /*1040*/  @P0 BRA `(.L_x_37) ;  /* 0x00000000000c0947 */ /* 0x000fea0003800000 */
[----:B------:R0:W-:Y:S01]  /*1050*/  UTMACMDFLUSH ;  /* 0x00000000000079b7 */ /* 0x0001e20000000000 */
[----:B------:R-:W-:Y:S05]  /*1060*/  @P0 BRA `(.L_x_37) ;  /* 0x0000000000040947 */ /* 0x000fea0003800000 */
[----:B------:R-:W-:-:S04]  /*1070*/  DEPBAR.LE SB0, 0x0 ;  /* 0x000080000000791a */ /* 0x000fc80000000000 */
.L_x_37:
[----:B------:R-:W-:Y:S05]  /*1080*/  WARPSYNC.ALL ;  /* 0x0000000000007948 */ /* 0x000fea0003800000 */
[----:B------:R-:W-:Y:S01]  /*1090*/  NOP ;  /* 0x0000000000007918 */ /* 0x000fe20000000000 */
[----:B---3--:R-:W-:Y:S06]  /*10a0*/  BAR.SYNC.DEFER_BLOCKING 0x0 ;  /* 0x0000000000007b1d */ /* 0x008fec0000010000 */
[----:B------:R-:W-:Y:S02]  /*10b0*/  BSSY.RECONVERGENT B3, `(.L_x_38) ;  /* 0x000000b000037945 */ /* 0x000fe40003800200 */
[----:B------:R-:W-:Y:S06]  /*10c0*/  BAR.SYNC.DEFER_BLOCKING 0x0 ;  /* 0x0000000000007b1d */ /* 0x000fec0000010000 */
[----:B------:R3:W-:Y:S01]  /*10d0*/  @!P0 STS [R4], RZ ;  /* 0x000000ff04008388 */ /* 0x0007e20000000800 */
[----:B------:R-:W-:Y:S01]  /*10e0*/  NOP ;  /* 0x0000000000007918 */ /* 0x000fe20000000000 */
[----:B------:R-:W-:Y:S05]  /*10f0*/  @P3 BRA `(.L_x_39) ;  /* 0x0000000000183947 */ /* 0x000fea0003800000 */
[----:B-1--45:R-:W1:Y:S01]  /*1100*/  LDS R2, [UR8+0x8] ;  /* 0x00000808ff027984 */ /* 0x032e620008000800 */
[----:B------:R-:W4:Y:S01]  /*1110*/  LDC.64 R8, c[0x0][0x390] ;  /* 0x0000e400ff087b82 */ /* 0x000f220000000a00 */
[----:B------:R-:W-:Y:S02]  /*1120*/  IMAD.MOV.U32 R3, RZ, RZ, 0x70 ;  /* 0x00000070ff037424 */ /* 0x000fe400078e00ff */
[----:B----4-:R4:W-:Y:S03]  /*1130*/  STS.64 [UR8], R8 ;  /* 0x00000008ff007988 */ /* 0x0109e60008000a08 */
[----:B-1----:R-:W-:-:S05]  /*1140*/  LOP3.LUT R2, R2, 0x10, R3, 0xd8, !PT ;  /* 0x0000001002027812 */ /* 0x002fca00078ed803 */
[----:B------:R4:W-:Y:S02]  /*1150*/  STS [UR8+0x8], R2 ;  /* 0x00000802ff007988 */ /* 0x0009e40008000808 */
.L_x_39:
[----:B-1----:R-:W-:Y:S05]  /*1160*/  BSYNC.RECONVERGENT B3 ;  /* 0x0000000000037941 */ /* 0x002fea0003800200 */
.L_x_38:
[----:B------:R-:W-:Y:S04]  /*1170*/  BSSY.RECONVERGENT B4, `(.L_x_40) ;  /* 0x0000033000047945 */ /* 0x000fe80003800200 */
[----:B------:R-:W-:Y:S04]  /*1180*/  BSSY.RELIABLE B3, `(.L_x_41) ;  /* 0x000002e000037945 */ /* 0x000fe80003800100 */
[----:B------:R-:W-:Y:S05]  /*1190*/  @P3 BRA `(.L_x_42) ;  /* 0x0000000000243947 */ /* 0x000fea0003800000 */
[----:B----45:R-:W1:Y:S01]  /*11a0*/  LDS R2, [UR8+0x34] ;  /* 0x00003408ff027984 */ /* 0x030e620008000800 */
[----:B------:R-:W-:-:S05]  /*11b0*/  IMAD.MOV.U32 R3, RZ, RZ, 0x7f000000 ;  /* 0x7f000000ff037424 */ /* 0x000fca00078e00ff */
[----:B-1----:R-:W-:-:S05]  /*11c0*/  LOP3.LUT R2, R2, 0xff000000, R3, 0xb8, !PT ;  /* 0xff00000002027812 */ /* 0x002fca00078eb803 */
[----:B------:R1:W-:Y:S01]  /*11d0*/  STS [UR8+0x34], R2 ;  /* 0x00003402ff007988 */ /* 0x0003e20008000808 */
[----:B------:R-:W-:Y:S05]  /*11e0*/  @P3 BRA `(.L_x_43) ;  /* 0x0000000000183947 */ /* 0x000fea0003800000 */
[----:B-1----:R-:W1:Y:S01]  /*11f0*/  LDS R2, [UR8+0x38] ;  /* 0x00003808ff027984 */ /* 0x002e620008000800 */
[----:B------:R-:W-:-:S05]  /*1200*/  IMAD.MOV.U32 R3, RZ, RZ, 0x3f ;  /* 0x0000003fff037424 */ /* 0x000fca00078e00ff */
[----:B-1----:R-:W-:-:S05]  /*1210*/  LOP3.LUT R2, R2, 0xff, R3, 0xb8, !PT ;  /* 0x000000ff02027812 */ /* 0x002fca00078eb803 */
[----:B------:R1:W-:Y:S02]  /*1220*/  STS [UR8+0x38], R2 ;  /* 0x00003802ff007988 */ /* 0x0003e40008000808 */
.L_x_42:
[----:B------:R-:W-:Y:S05]  /*1230*/  @P3 BRA `(.L_x_44) ;  /* 0x00000000000c3947 */ /* 0x000fea0003800000 */
[----:B------:R1:W-:Y:S02]  /*1240*/  STS [UR8+0x20], R5 ;  /* 0x00002005ff007988 */ /* 0x0003e40008000808 */
.L_x_43:
[----:B------:R-:W-:Y:S05]  /*1250*/  @P3 BRA `(.L_x_45) ;  /* 0x0000000000243947 */ /* 0x000fea0003800000 */
[----:B------:R1:W-:Y:S02]  /*1260*/  STS [UR8+0x24], R6 ;  /* 0x00002406ff007988 */ /* 0x0003e40008000808 */
.L_x_44:
[----:B------:R-:W-:Y:S05]  /*1270*/  @P3 BRA `(.L_x_46) ;  /* 0x00000000002c3947 */ /* 0x000fea0003800000 */
[----:B-1--45:R-:W1:Y:S01]  /*1280*/  LDS R2, [UR8+0x1c] ;  /* 0x00001c08ff027984 */ /* 0x032e620008000800 */
[----:B------:R-:W4:Y:S02]  /*1290*/  LDC.64 R6, c[0x0][0x3b8] ;  /* 0x0000ee00ff067b82 */ /* 0x000f240000000a00 */
[--C-:B----4-:R-:W-:Y:S02]  /*12a0*/  SHF.R.U32.HI R5, RZ, 0x4, R7.reuse ;  /* 0x00000004ff057819 */ /* 0x110fe40000011607 */
[----:B------:R-:W-:-:S05]  /*12b0*/  SHF.R.U64 R3, R6, 0x4, R7 ;  /* 0x0000000406037819 */ /* 0x000fca0000001207 */
[----:B------:R4:W-:Y:S01]  /*12c0*/  STS [UR8+0xc], R3 ;  /* 0x00000c03ff007988 */ /* 0x0009e20008000808 */
[----:B-1----:R-:W-:-:S05]  /*12d0*/  LOP3.LUT R2, R2, 0xf, R5, 0xb8, !PT ;  /* 0x0000000f02027812 */ /* 0x002fca00078eb805 */
[----:B------:R4:W-:Y:S02]  /*12e0*/  STS [UR8+0x1c], R2 ;  /* 0x00001c02ff007988 */ /* 0x0009e40008000808 */
.L_x_45:
[----:B------:R-:W-:Y:S05]  /*12f0*/  @P3 BRA `(.L_x_47) ;  /* 0x00000000001c3947 */ /* 0x000fea0003800000 */
[----:B-1--45:R-:W1:Y:S02]  /*1300*/  LDS R2, [UR8+0x34] ;  /* 0x00003408ff027984 */ /* 0x032e640008000800 */
[----:B-1----:R-:W-:-:S05]  /*1310*/  LOP3.LUT R2, R2, 0x7, RZ, 0xb8, !PT ;  /* 0x0000000702027812 */ /* 0x002fca00078eb8ff */
[----:B------:R1:W-:Y:S02]  /*1320*/  STS [UR8+0x34], R2 ;  /* 0x00003402ff007988 */ /* 0x0003e40008000808 */
.L_x_46:
[----:B------:R-:W-:Y:S05]  /*1330*/  @P3 BRA `(.L_x_48) ;  /* 0x00000000001c3947 */ /* 0x000fea0003800000 */
[----:B-1--45:R-:W1:Y:S02]  /*1340*/  LDS R2, [UR8+0x34] ;  /* 0x00003408ff027984 */ /* 0x032e640008000800 */
[----:B-1----:R-:W-:-:S05]  /*1350*/  LOP3.LUT R2, R2, 0x38, RZ, 0xb8, !PT ;  /* 0x0000003802027812 */ /* 0x002fca00078eb8ff */
[----:B------:R1:W-:Y:S02]  /*1360*/  STS [UR8+0x34], R2 ;  /* 0x00003402ff007988 */ /* 0x0003e40008000808 */
.L_x_47:
[----:B------:R-:W-:Y:S05]  /*1370*/  @P3 BRA `(.L_x_49) ;  /* 0x00000000001c3947 */ /* 0x000fea0003800000 */
[----:B-1--45:R-:W1:Y:S02]  /*1380*/  LDS R2, [UR8+0x8] ;  /* 0x00000808ff027984 */ /* 0x032e640008000800 */
[----:B-1----:R-:W-:-:S05]  /*1390*/  LOP3.LUT R2, R2, 0x780, RZ, 0xb8, !PT ;  /* 0x0000078002027812 */ /* 0x002fca00078eb8ff */
[----:B------:R1:W-:Y:S02]  /*13a0*/  STS [UR8+0x8], R2 ;  /* 0x00000802ff007988 */ /* 0x0003e40008000808 */
.L_x_48:
[----:B------:R-:W-:Y:S05]  /*13b0*/  @P3 BRA `(.L_x_50) ;  /* 0x0000000000283947 */ /* 0x000fea0003800000 */
[----:B-1--45:R-:W1:Y:S02]  /*13c0*/  LDS R2, [UR8+0x8] ;  /* 0x00000808ff027984 */ /* 0x032e640008000800 */
[----:B-1----:R-:W-:-:S05]  /*13d0*/  LOP3.LUT R2, R2, 0x1800, RZ, 0xb8, !PT ;  /* 0x0000180002027812 */ /* 0x002fca00078eb8ff */
[----:B------:R1:W-:Y:S02]  /*13e0*/  STS [UR8+0x8], R2 ;  /* 0x00000802ff007988 */ /* 0x0003e40008000808 */
.L_x_49:
[----:B------:R-:W-:Y:S05]  /*13f0*/  @P3 BREAK.RELIABLE B3 ;  /* 0x0000000000033942 */ /* 0x000fea0003800100 */
[----:B------:R-:W-:Y:S05]  /*1400*/  @P3 BRA `(.L_x_51) ;  /* 0x0000000000243947 */ /* 0x000fea0003800000 */
[----:B-1--45:R-:W1:Y:S01]  /*1410*/  LDS R2, [UR8+0x8] ;  /* 0x00000808ff027984 */ /* 0x032e620008000800 */
[----:B------:R-:W-:-:S05]  /*1420*/  IMAD.MOV.U32 R3, RZ, RZ, 0x6000 ;  /* 0x00006000ff037424 */ /* 0x000fca00078e00ff */
[----:B-1----:R-:W-:-:S04]  /*1430*/  LOP3.LUT R2, R2, 0x6000, R3, 0xd8, !PT ;  /* 0x0000600002027812 */ /* 0x002fc800078ed803 */
[----:B------:R-:W-:-:S05]  /*1440*/  LOP3.LUT R2, R2, 0x400000, RZ, 0xb8, !PT ;  /* 0x0040000002027812 */ /* 0x000fca00078eb8ff */
[----:B------:R1:W-:Y:S02]  /*1450*/  STS [UR8+0x8], R2 ;  /* 0x00000802ff007988 */ /* 0x0003e40008000808 */
.L_x_50:
[----:B------:R-:W-:Y:S05]  /*1460*/  BSYNC.RELIABLE B3 ;  /* 0x0000000000037941 */ /* 0x000fea0003800100 */
.L_x_41:
[----:B-1--45:R-:W1:Y:S02]  /*1470*/  @!P3 LDS R2, [UR8+0x8] ;  /* 0x00000808ff02b984 */ /* 0x032e640008000800 */
[----:B-1----:R-:W-:-:S05]  /*1480*/  @!P3 LOP3.LUT R2, R2, 0x8000, RZ, 0xb8, !PT ;  /* 0x000080000202b812 */ /* 0x002fca00078eb8ff */
[----:B------:R1:W-:Y:S02]  /*1490*/  @!P3 STS [UR8+0x8], R2 ;  /* 0x00000802ff00b988 */ /* 0x0003e40008000808 */
.L_x_51:
[----:B------:R-:W-:Y:S05]  /*14a0*/  BSYNC.RECONVERGENT B4 ;  /* 0x0000000000047941 */ /* 0x000fea0003800200 */
.L_x_40:
[----:B------:R-:W-:Y:S05]  /*14b0*/  WARPSYNC.ALL ;  /* 0x0000000000007948 */ /* 0x000fea0003800000 */
[----:B------:R-:W-:Y:S01]  /*14c0*/  NOP ;  /* 0x0000000000007918 */ /* 0x000fe20000000000 */
[----:B------:R-:W-:-:S04]  /*14d0*/  UIADD3 UR4, UPT, UPT, UR4, 0x100, URZ ;  /* 0x0000010004047890 */ /* 0x000fc8000fffe0ff */
[----:B------:R-:W-:-:S04]  /*14e0*/  UIADD3 UR20, UP0, UPT, UR4, UR20, URZ ;  /* 0x0000001404147290 */ /* 0x000fc8000ff1e0ff */
[----:B------:R-:W-:Y:S01]  /*14f0*/  ULEA.HI.X.SX32 UR21, UR4, UR21, 0x1, UP0 ;  /* 0x0000001504157291 */ /* 0x000fe200080f0eff */
[----:B------:R-:W-:Y:S11]  /*1500*/  @P0 BRA `(.L_x_52) ;  /* 0x0000000000300947 */ /* 0x000ff60003800000 */
[----:B-1--45:R-:W1:Y:S01]  /*1510*/  S2R R2, SR_LANEID ;  /* 0x0000000000027919 */ /* 0x032e620000000000 */
[----:B------:R-:W-:Y:S05]  /*1520*/  WARPSYNC.ALL ;  /* 0x0000000000007948 */ /* 0x000fea0003800000 */
[----:B------:R-:W-:Y:S01]  /*1530*/  NOP ;  /* 0x0000000000007918 */ /* 0x000fe20000000000 */
[----:B-123--:R-:W-:-:S05]  /*1540*/  IMAD.SHL.U32 R4, R2, 0x4, RZ ;  /* 0x0000000402047824 */ /* 0x00efca00078e00ff */
        /* <DEDUP_REMOVED lines=8> */
.L_x_52:
[----:B------:R-:W-:Y:S05]  /*15d0*/  @P0 BRA `(.L_x_53) ;  /* 0x00000000000c0947 */ /* 0x000fea0003800000 */
[----:B------:R0:W-:Y:S01]  /*15e0*/  UTMACMDFLUSH ;  /* 0x00000000000079b7 */ /* 0x0001e20000000000 */
[----:B------:R-:W-:Y:S05]  /*15f0*/  @P0 BRA `(.L_x_53) ;  /* 0x0000000000040947 */ /* 0x000fea0003800000 */
[----:B------:R-:W-:-:S04]  /*1600*/  DEPBAR.LE SB0, 0x0 ;  /* 0x000080000000791a */ /* 0x000fc80000000000 */
.L_x_53:
[----:B------:R-:W-:Y:S05]  /*1610*/  WARPSYNC.ALL ;  /* 0x0000000000007948 */ /* 0x000fea0003800000 */
[----:B------:R-:W-:Y:S01]  /*1620*/  NOP ;  /* 0x0000000000007918 */ /* 0x000fe20000000000 */
[----:B--2---:R-:W-:Y:S01]  /*1630*/  BAR.SYNC.DEFER_BLOCKING 0x0 ;  /* 0x0000000000007b1d */ /* 0x004fe20000010000 */
[----:B-1--45:R-:W-:Y:S01]  /*1640*/  SHF.R.U32.HI R2, RZ, 0x5, R0 ;  /* 0x00000005ff027819 */ /* 0x032fe20000011600 */
[----:B------:R-:W-:-:S03]  /*1650*/  UIADD3 UR12, UPT, UPT, UR8, 0x6020, URZ ;  /* 0x00006020080c7890 */ /* 0x000fc6000fffe0ff */
[----:B------:R-:W-:Y:S01]  /*1660*/  R2UR UR22, R2 ;  /* 0x00000000021672ca */ /* 0x000fe200000e0000 */
[----:B------:R-:W-:Y:S01]  /*1670*/  VOTEU.ALL UP0, P3 ;  /* 0x0000000000ff7886 */ /* 0x000fe20001800000 */
[----:B------:R-:W-:Y:S01]  /*1680*/  UMOV UR4, 0x1 ;  /* 0x0000000100047882 */ /* 0x000fe20000000000 */
[----:B------:R-:W-:Y:S01]  /*1690*/  VOTEU.ALL UP1, P3 ;  /* 0x0000000000ff7886 */ /* 0x000fe20001820000 */
[----:B------:R-:W-:Y:S02]  /*16a0*/  BSSY.RECONVERGENT B4, `(.L_x_54) ;  /* 0x0000018000047945 */ /* 0x000fe40003800200 */
[----:B------:R-:W-:-:S04]  /*16b0*/  @!UP0 UIADD3 UR10, UPT, UPT, -UR4, 0x100000, URZ ;  /* 0x00100000040a8890 */ /* 0x000fc8000fffe1ff */
[----:B------:R-:W-:Y:S02]  /*16c0*/  @!UP0 USHF.L.U32 UR11, UR10, 0xb, URZ ;  /* 0x0000000b0a0b8899 */ /* 0x000fe400080006ff */
[----:B------:R-:W-:Y:S02]  /*16d0*/  @!UP0 USHF.L.U32 UR10, UR10, 0x1, URZ ;  /* 0x000000010a0a8899 */ /* 0x000fe400080006ff */
[----:B------:R-:W-:-:S04]  /*16e0*/  @!UP0 UIADD3 UR4, UPT, UPT, -UR4, 0x100000, URZ ;  /* 0x0010000004048890 */ /* 0x000fc8000fffe1ff */
[----:B------:R-:W-:Y:S02]  /*16f0*/  @!UP0 USHF.L.U32 UR5, UR4, 0xb, URZ ;  /* 0x0000000b04058899 */ /* 0x000fe400080006ff */
[----:B------:R-:W-:Y:S01]  /*1700*/  @!UP0 USHF.L.U32 UR4, UR4, 0x1, URZ ;  /* 0x0000000104048899 */ /* 0x000fe200080006ff */
[----:B------:R-:W-:Y:S01]  /*1710*/  VOTEU.ALL UP0, P3 ;  /* 0x0000000000ff7886 */ /* 0x000fe20001800000 */
[----:B------:R-:W1:Y:S04]  /*1720*/  FENCE.VIEW.ASYNC.S ;  /* 0x00000000000073c6 */ /* 0x000e680000000000 */
[----:B-1----:R1:W2:Y:S06]  /*1730*/  @!UP0 SYNCS.EXCH.64 URZ, [UR8+0x6000], UR10 ;  /* 0x0060000a08ff85b2 */ /* 0x0022ac0008000100 */
[----:B------:R1:W2:Y:S02]  /*1740*/  @!UP1 SYNCS.EXCH.64 URZ, [UR8+0x6020], UR4 ;  /* 0x0060200408ff95b2 */ /* 0x0002a40008000100 */
[----:B--2---:R-:W-:Y:S06]  /*1750*/  BAR.SYNC.DEFER_BLOCKING 0x0 ;  /* 0x0000000000007b1d */ /* 0x004fec0000010000 */
[----:B------:R-:W-:Y:S05]  /*1760*/  @P3 BRA `(.L_x_55) ;  /* 0x00000000002c3947 */ /* 0x000fea0003800000 */
[----:B-1----:R-:W-:Y:S02]  /*1770*/  UMOV UR4, 0x1 ;  /* 0x0000000100047882 */ /* 0x002fe40000000000 */
[----:B------:R-:W-:-:S04]  /*1780*/  UIADD3 UR10, UPT, UPT, -UR4, 0x100000, URZ ;  /* 0x00100000040a7890 */ /* 0x000fc8000fffe1ff */
[----:B------:R-:W-:Y:S02]  /*1790*/  USHF.L.U32 UR11, UR10, 0xb, URZ ;  /* 0x0000000b0a0b7899 */ /* 0x000fe400080006ff */
[----:B------:R-:W-:Y:S02]  /*17a0*/  USHF.L.U32 UR10, UR10, 0x1, URZ ;  /* 0x000000010a0a7899 */ /* 0x000fe400080006ff */
[----:B------:R-:W-:-:S04]  /*17b0*/  UIADD3 UR4, UPT, UPT, -UR4, 0x100000, URZ ;  /* 0x0010000004047890 */ /* 0x000fc8000fffe1ff */
[----:B------:R-:W-:Y:S02]  /*17c0*/  USHF.L.U32 UR5, UR4, 0xb, URZ ;  /* 0x0000000b04057899 */ /* 0x000fe400080006ff */
[----:B------:R-:W-:Y:S01]  /*17d0*/  USHF.L.U32 UR4, UR4, 0x1, URZ ;  /* 0x0000000104047899 */ /* 0x000fe200080006ff */
[----:B------:R-:W1:Y:S03]  /*17e0*/  FENCE.VIEW.ASYNC.S ;  /* 0x00000000000073c6 */ /* 0x000e660000000000 */
[----:B-1----:R2:W4:Y:S08]  /*17f0*/  SYNCS.EXCH.64 URZ, [UR8+0x6008], UR10 ;  /* 0x0060080a08ff75b2 */ /* 0x0025300008000100 */
[----:B------:R2:W5:Y:S02]  /*1800*/  SYNCS.EXCH.64 URZ, [UR8+0x6028], UR4 ;  /* 0x0060280408ff75b2 */ /* 0x0005640008000100 */
[----:B--2---:R-:W-:Y:S01]  /*1810*/  NOP ;  /* 0x0000000000007918 */ /* 0x004fe20000000000 */
.L_x_55:
[----:B-1----:R-:W-:Y:S05]  /*1820*/  BSYNC.RECONVERGENT B4 ;  /* 0x0000000000047941 */ /* 0x002fea0003800200 */
.L_x_54:
[----:B----45:R-:W-:Y:S06]  /*1830*/  BAR.SYNC.DEFER_BLOCKING 0x0 ;  /* 0x0000000000007b1d */ /* 0x030fec0000010000 */
[----:B------:R-:W-:Y:S04]  /*1840*/  BSSY.RECONVERGENT B4, `(.L_x_56) ;  /* 0x000000d000047945 */ /* 0x000fe80003800200 */
[----:B------:R-:W-:Y:S05]  /*1850*/  @P3 BRA `(.L_x_57) ;  /* 0x00000000002c3947 */ /* 0x000fea0003800000 */
[----:B------:R-:W-:Y:S02]  /*1860*/  UMOV UR4, 0x1 ;  /* 0x0000000100047882 */ /* 0x000fe40000000000 */
[----:B------:R-:W-:-:S04]  /*1870*/  UIADD3 UR10, UPT, UPT, -UR4, 0x100000, URZ ;  /* 0x00100000040a7890 */ /* 0x000fc8000fffe1ff */
[----:B------:R-:W-:Y:S02]  /*1880*/  USHF.L.U32 UR11, UR10, 0xb, URZ ;  /* 0x0000000b0a0b7899 */ /* 0x000fe400080006ff */
[----:B------:R-:W-:Y:S02]  /*1890*/  USHF.L.U32 UR10, UR10, 0x1, URZ ;  /* 0x000000010a0a7899 */ /* 0x000fe400080006ff */
[----:B------:R-:W-:-:S04]  /*18a0*/  UIADD3 UR4, UPT, UPT, -UR4, 0x100000, URZ ;  /* 0x0010000004047890 */ /* 0x000fc8000fffe1ff */
[----:B------:R-:W-:Y:S02]  /*18b0*/  USHF.L.U32 UR5, UR4, 0xb, URZ ;  /* 0x0000000b04057899 */ /* 0x000fe400080006ff */
[----:B------:R-:W-:Y:S01]  /*18c0*/  USHF.L.U32 UR4, UR4, 0x1, URZ ;  /* 0x0000000104047899 */ /* 0x000fe200080006ff */
[----:B------:R-:W1:Y:S03]  /*18d0*/  FENCE.VIEW.ASYNC.S ;  /* 0x00000000000073c6 */ /* 0x000e660000000000 */
[----:B-1----:R1:W2:Y:S08]  /*18e0*/  SYNCS.EXCH.64 URZ, [UR8+0x6010], UR10 ;  /* 0x0060100a08ff75b2 */ /* 0x0022b00008000100 */
[----:B------:R1:W4:Y:S01]  /*18f0*/  SYNCS.EXCH.64 URZ, [UR8+0x6030], UR4 ;  /* 0x0060300408ff75b2 */ /* 0x0003220008000100 */
[----:B------:R-:W-:Y:S01]  /*1900*/  NOP ;  /* 0x0000000000007918 */ /* 0x000fe20000000000 */
.L_x_57:
[----:B-1----:R-:W-:Y:S05]  /*1910*/  BSYNC.RECONVERGENT B4 ;  /* 0x0000000000047941 */ /* 0x002fea0003800200 */
.L_x_56:
[----:B--2-4-:R-:W-:Y:S01]  /*1920*/  BAR.SYNC.DEFER_BLOCKING 0x0 ;  /* 0x0000000000007b1d */ /* 0x014fe20000010000 */
[----:B------:R-:W-:Y:S01]  /*1930*/  USHF.L.U32 UR19, UR7, 0x6, URZ ;  /* 0x0000000607137899 */ /* 0x000fe200080006ff */
[----:B------:R-:W-:Y:S01]  /*1940*/  ISETP.GE.AND P0, PT, R10, 0x1, PT ;  /* 0x000000010a00780c */ /* 0x000fe20003f06270 */
[----:B------:R-:W-:-:S03]  /*1950*/  USHF.L.U32 UR15, UR9, 0x7, URZ ;  /* 0x00000007090f7899 */ /* 0x000fc600080006ff */
        /* <DEDUP_REMOVED lines=13> */
.L_x_59:
[----:B-1----:R-:W-:Y:S05]  /*1a30*/  BSYNC.RECONVERGENT B4 ;  /* 0x0000000000047941 */ /* 0x002fea0003800200 */
.L_x_58:
[----:B------:R-:W-:Y:S05]  /*1a40*/  @!P0 BRA `(.L_x_60) ;  /* 0x0000000400cc8947 */ /* 0x000fea0003800000 */
[----:B--2-4-:R-:W-:Y:S01]  /*1a50*/  BAR.SYNC.DEFER_BLOCKING 0x0 ;  /* 0x0000000000007b1d */ /* 0x014fe20000010000 */
[----:B------:R-:W-:Y:S01]  /*1a60*/  ELECT P1, URZ, PT ;  /* 0x0000000000ff782f */ /* 0x000fe20003820000 */
[----:B------:R-:W-:Y:S01]  /*1a70*/  @!P3 IMAD.MOV.U32 R2, RZ, RZ, 0x1800 ;  /* 0x00001800ff02b424 */ /* 0x000fe200078e00ff */
[----:B------:R-:W-:Y:S02]  /*1a80*/  UIADD3 UR16, UPT, UPT, UR8, 0x4000, URZ ;  /* 0x0000400008107890 */ /* 0x000fe4000fffe0ff */
[----:B------:R-:W-:Y:S02]  /*1a90*/  ISETP.LT.U32.AND P1, PT, R68, 0x20, P1 ;  /* 0x000000204400780c */ /* 0x000fe40000f21070 */
[----:B------:R-:W-:Y:S01]  /*1aa0*/  ELECT P0, URZ, PT ;  /* 0x0000000000ff782f */ /* 0x000fe20003800000 */
[----:B------:R-:W-:-:S03]  /*1ab0*/  UMOV UR11, UR15 ;  /* 0x0000000f000b7c82 */ /* 0x000fc60008000000 */
[----:B------:R-:W-:-:S07]  /*1ac0*/  ISETP.LT.U32.AND P0, PT, R68, 0x20, P0 ;  /* 0x000000204400780c */ /* 0x000fce0000701070 */
[----:B------:R-:W-:Y:S01]  /*1ad0*/  VOTEU.ANY UP0, P1 ;  /* 0x0000000000ff7886 */ /* 0x000fe20000800100 */
[----:B------:R-:W-:-:S04]  /*1ae0*/  VOTEU.ANY UP2, P1 ;  /* 0x0000000000ff7886 */ /* 0x000fc80000840100 */
[----:B------:R-:W-:Y:S02]  /*1af0*/  @UP0 UIADD3 UR17, UPT, UPT, UR8, 0x6000, URZ ;  /* 0x0000600008110890 */ /* 0x000fe4000fffe0ff */
[----:B------:R1:W-:Y:S01]  /*1b00*/  @!P3 SYNCS.ARRIVE.TRANS64 RZ, [UR8+0x6000], R2 ;  /* 0x00600002ffffb9a7 */ /* 0x0003e20008000008 */
[----:B------:R-:W-:Y:S01]  /*1b10*/  @UP0 UMOV UR18, URZ ;  /* 0x000000ff00120c82 */ /* 0x000fe20008000000 */
[----:B------:R-:W-:Y:S01]  /*1b20*/  BAR.SYNC.DEFER_BLOCKING 0x0 ;  /* 0x0000000000007b1d */ /* 0x000fe20000010000 */
[----:B------:R-:W-:-:S05]  /*1b30*/  UISETP.NE.U32.AND UP0, UPT, UR22, URZ, UPT ;  /* 0x000000ff1600728c */ /* 0x000fca000bf05070 */
[----:B------:R-:W-:Y:S01]  /*1b40*/  VOTEU.ANY UP1, P0 ;  /* 0x0000000000ff7886 */ /* 0x000fe20000020100 */
[----:B------:R-:W-:-:S04]  /*1b50*/  VOTEU.ANY UP3, P0 ;  /* 0x0000000000ff7886 */ /* 0x000fc80000060100 */
[----:B------:R-:W-:Y:S01]  /*1b60*/  @UP1 UIADD3 UR9, UPT, UPT, UR8, 0x6000, URZ ;  /* 0x0000600008091890 */ /* 0x000fe2000fffe0ff */
[----:B------:R-:W-:Y:S01]  /*1b70*/  @UP1 UMOV UR10, URZ ;  /* 0x000000ff000a1c82 */ /* 0x000fe20008000000 */
[----:B------:R1:W-:Y:S01]  /*1b80*/  @UP2 UTMALDG.2D [UR16], [UR24] ;  /* 0x00000010180025b4 */ /* 0x0003e20008008000 */
[----:B------:R2:W-:Y:S06]  /*1b90*/  MEMBAR.ALL.CTA ;  /* 0x0000000000007992 */ /* 0x0005ec0000008000 */
[----:B--2---:R-:W2:Y:S02]  /*1ba0*/  FENCE.VIEW.ASYNC.S ;  /* 0x00000000000073c6 */ /* 0x004ea40000000000 */
[----:B--2---:R-:W-:Y:S06]  /*1bb0*/  BAR.SYNC.DEFER_BLOCKING 0x0 ;  /* 0x0000000000007b1d */ /* 0x004fec0000010000 */
[----:B------:R1:W-:Y:S02]  /*1bc0*/  @UP3 UTMALDG.2D [UR8], [UR26] ;  /* 0x000000081a0035b4 */ /* 0x0003e40008008000 */
[----:B------:R-:W-:Y:S06]  /*1bd0*/  BAR.SYNC.DEFER_BLOCKING 0x0 ;  /* 0x0000000000007b1d */ /* 0x000fec0000010000 */
[----:B------:R-:W2:Y:S02]  /*1be0*/  SYNCS.PHASECHK.TRANS64.TRYWAIT P0, [UR8+0x6000], RZ ;  /* 0x006000ffff0075a7 */ /* 0x000ea40008001108 */
[----:B-12---:R-:W-:Y:S05]  /*1bf0*/  @!P0 BRA `(.L_x_61) ;  /* 0x0000000c00788947 */ /* 0x006fea0003800000 */
.L_x_79:
[----:B------:R-:W-:Y:S05]  /*1c00*/  BRA.U UP0, `(.L_x_62) ;  /* 0x0000000100287547 */ /* 0x000fea000b800000 */
[----:B------:R-:W-:Y:S02]  /*1c10*/  USHF.R.U32.HI UR4, URZ, 0x4, UR16 ;  /* 0x00000004ff047899 */ /* 0x000fe40008011610 */
[----:B------:R-:W-:Y:S02]  /*1c20*/  USHF.R.U32.HI UR6, URZ, 0x4, UR8 ;  /* 0x00000004ff067899 */ /* 0x000fe40008011608 */
[----:B------:R-:W-:Y:S02]  /*1c30*/  USGXT.U32 UR4, UR4, 0xe ;  /* 0x0000000e0404789a */ /* 0x000fe40008000000 */
[----:B------:R-:W-:Y:S01]  /*1c40*/  USGXT.U32 UR6, UR6, 0xe ;  /* 0x0000000e0606789a */ /* 0x000fe20008000000 */
[----:B------:R-:W-:Y:S01]  /*1c50*/  UMOV UR10, 0x0 ;  /* 0x00000000000a7882 */ /* 0x000fe20000000000 */
[----:B------:R-:W-:Y:S01]  /*1c60*/  UMOV UR11, 0x4200010 ;  /* 0x04200010000b7882 */ /* 0x000fe20000000000 */
[----:B------:R-:W-:Y:S01]  /*1c70*/  UMOV UR5, 0xc0004010 ;  /* 0xc000401000057882 */ /* 0x000fe20000000000 */
[----:B------:R-:W-:-:S05]  /*1c80*/  UMOV UR7, 0xc0004010 ;  /* 0xc000401000077882 */ /* 0x000fca0000000000 */
[----:B------:R1:W-:Y:S01]  /*1c90*/  UTCQMMA gdesc[UR4], gdesc[UR6], tmem[UR23], tmem[UR10], idesc[UR11], !UPT ;  /* 0x00ff0a06040075ea */ /* 0x0003e2000f800317 */
[----:B------:R-:W-:Y:S02]  /*1ca0*/  NOP ;  /* 0x0000000000007918 */ /* 0x000fe40000000000 */
.L_x_62:
[----:B------:R-:W-:Y:S01]  /*1cb0*/  ELECT P0, URZ, PT ;  /* 0x0000000000ff782f */ /* 0x000fe20003800000 */
[----:B-1----:R-:W-:Y:S01]  /*1cc0*/  UMOV UR4, UR12 ;  /* 0x0000000c00047c82 */ /* 0x002fe20008000000 */
[----:B------:R-:W-:Y:S02]  /*1cd0*/  UMOV UR5, URZ ;  /* 0x000000ff00057c82 */ /* 0x000fe40008000000 */
[----:B------:R-:W-:-:S13]  /*1ce0*/  ISETP.LT.U32.AND P0, PT, R68, 0x20, P0 ;  /* 0x000000204400780c */ /* 0x000fda0000701070 */
[----:B------:R-:W-:Y:S01]  /*1cf0*/  VOTEU.ANY UP0, P0 ;  /* 0x0000000000ff7886 */ /* 0x000fe20000000100 */
[----:B------:R-:W-:Y:S01]  /*1d00*/  VOTEU.ANY UP1, P0 ;  /* 0x0000000000ff7886 */ /* 0x000fe20000020100 */
[----:B------:R-:W-:-:S03]  /*1d10*/  ISETP.GE.U32.AND P0, PT, R10, 0x21, PT ;  /* 0x000000210a00780c */ /* 0x000fc60003f06070 */
[----:B------:R-:W-:Y:S02]  /*1d20*/  @UP0 UMOV UR4, UR4 ;  /* 0x0000000400040c82 */ /* 0x000fe40008000000 */
[----:B------:R1:W-:Y:S01]  /*1d30*/  @UP1 UTCBAR [UR4], URZ ;  /* 0x000000ff040013e9 */ /* 0x0003e200080000ff */
[----:B------:R-:W-:Y:S06]  /*1d40*/  BAR.SYNC.DEFER_BLOCKING 0x0 ;  /* 0x0000000000007b1d */ /* 0x000fec0000010000 */
[----:B------:R-:W2:Y:S02]  /*1d50*/  SYNCS.PHASECHK.TRANS64.TRYWAIT P1, [UR8+0x6020], RZ ;  /* 0x006020ffff0075a7 */ /* 0x000ea40008021108 */
[----:B-12---:R-:W-:Y:S05]  /*1d60*/  @!P1 BRA `(.L_x_63) ;  /* 0x0000000c00289947 */ /* 0x006fea0003800000 */
.L_x_80:
[----:B------:R-:W-:Y:S01]  /*1d70*/  UMOV UR4, URZ ;  /* 0x000000ff00047c82 */ /* 0x000fe20008000000 */
[----:B------:R-:W-:Y:S05]  /*1d80*/  @!P0 BRA `(.L_x_60) ;  /* 0x0000000000fc8947 */ /* 0x000fea0003800000 */
[----:B------:R-:W1:Y:S01]  /*1d90*/  LDCU UR28, c[0x0][0x3a0] ;  /* 0x00007400ff1c77ac */ /* 0x000e620008000800 */
[----:B------:R-:W-:Y:S01]  /*1da0*/  UMOV UR5, 0x1 ;  /* 0x0000000100057882 */ /* 0x000fe20000000000 */
[----:B------:R-:W-:-:S05]  /*1db0*/  UMOV UR18, 0x20 ;  /* 0x0000002000127882 */ /* 0x000fca0000000000 */
.L_x_67:
[----:B------:R-:W-:Y:S01]  /*1dc0*/  BAR.SYNC.DEFER_BLOCKING 0x0 ;  /* 0x0000000000007b1d */ /* 0x000fe20000010000 */
[----:B------:R-:W-:Y:S01]  /*1dd0*/  ULEA UR9, UR5, UR8, 0x3 ;  /* 0x0000000805097291 */ /* 0x000fe2000f8e18ff */
[----:B------:R-:W-:Y:S01]  /*1de0*/  @!P3 IMAD.MOV.U32 R2, RZ, RZ, 0x1800 ;  /* 0x00001800ff02b424 */ /* 0x000fe200078e00ff */
[----:B------:R-:W-:Y:S01]  /*1df0*/  ELECT P1, URZ, PT ;  /* 0x0000000000ff782f */ /* 0x000fe20003820000 */
[----:B------:R-:W-:-:S03]  /*1e00*/  ULEA UR16, UR5, UR8, 0xb ;  /* 0x0000000805107291 */ /* 0x000fc6000f8e58ff */
[----:B------:R-:W-:Y:S02]  /*1e10*/  ISETP.LT.U32.AND P1, PT, R68, 0x20, P1 ;  /* 0x000000204400780c */ /* 0x000fe40000f21070 */
[----:B------:R-:W-:Y:S01]  /*1e20*/  ELECT P0, URZ, PT ;  /* 0x0000000000ff782f */ /* 0x000fe20003800000 */
[----:B------:R-:W-:-:S03]  /*1e30*/  UIADD3 UR16, UPT, UPT, UR16, 0x4000, URZ ;  /* 0x0000400010107890 */ /* 0x000fc6000fffe0ff */
[----:B------:R-:W-:Y:S01]  /*1e40*/  ISETP.LT.U32.AND P0, PT, R68, 0x20, P0 ;  /* 0x000000204400780c */ /* 0x000fe20000701070 */
[----:B------:R-:W-:Y:S01]  /*1e50*/  ULEA UR12, UR5, UR8, 0xc ;  /* 0x00000008050c7291 */ /* 0x000fe2000f8e60ff */
[----:B------:R-:W-:Y:S01]  /*1e60*/  UMOV UR14, UR18 ;  /* 0x00000012000e7c82 */ /* 0x000fe20008000000 */
[----:B------:R-:W-:-:S04]  /*1e70*/  USHF.L.U32 UR6, UR4, 0x1f, URZ ;  /* 0x0000001f04067899 */ /* 0x000fc800080006ff */
[----:B------:R-:W-:Y:S01]  /*1e80*/  VOTEU.ANY UP0, P1 ;  /* 0x0000000000ff7886 */ /* 0x000fe20000800100 */
[----:B------:R2:W-:Y:S04]  /*1e90*/  @!P3 SYNCS.ARRIVE.TRANS64 RZ, [UR9+0x6000], R2 ;  /* 0x00600002ffffb9a7 */ /* 0x0005e80008000009 */
[----:B------:R-:W-:Y:S01]  /*1ea0*/  @UP0 UIADD3 UR17, UPT, UPT, UR9, 0x6000, URZ ;  /* 0x0000600009110890 */ /* 0x000fe2000fffe0ff */
[----:B------:R-:W-:Y:S01]  /*1eb0*/  VOTEU.ANY UP0, P1 ;  /* 0x0000000000ff7886 */ /* 0x000fe20000800100 */
[----:B------:R-:W-:Y:S01]  /*1ec0*/  BAR.SYNC.DEFER_BLOCKING 0x0 ;  /* 0x0000000000007b1d */ /* 0x000fe20000010000 */
[----:B--2---:R-:W-:-:S05]  /*1ed0*/  IMAD.U32 R2, RZ, RZ, UR6 ;  /* 0x00000006ff027e24 */ /* 0x004fca000f8e00ff */
[----:B------:R-:W-:-:S05]  /*1ee0*/  VOTEU.ANY UP1, P0 ;  /* 0x0000000000ff7886 */ /* 0x000fca0000020100 */
[----:B------:R-:W-:Y:S01]  /*1ef0*/  @UP1 UIADD3 UR13, UPT, UPT, UR9, 0x6000, URZ ;  /* 0x00006000090d1890 */ /* 0x000fe2000fffe0ff */
[----:B------:R-:W-:Y:S01]  /*1f00*/  VOTEU.ANY UP1, P0 ;  /* 0x0000000000ff7886 */ /* 0x000fe20000020100 */
[----:B------:R2:W-:Y:S01]  /*1f10*/  @UP0 UTMALDG.2D [UR16], [UR24] ;  /* 0x00000010180005b4 */ /* 0x0005e20008008000 */
[----:B------:R-:W-:Y:S01]  /*1f20*/  UISETP.NE.U32.AND UP0, UPT, UR22, URZ, UPT ;  /* 0x000000ff1600728c */ /* 0x000fe2000bf05070 */
[----:B------:R4:W-:Y:S06]  /*1f30*/  MEMBAR.ALL.CTA ;  /* 0x0000000000007992 */ /* 0x0009ec0000008000 */
[----:B----4-:R-:W4:Y:S02]  /*1f40*/  FENCE.VIEW.ASYNC.S ;  /* 0x00000000000073c6 */ /* 0x010f240000000000 */
[----:B----4-:R-:W-:Y:S06]  /*1f50*/  BAR.SYNC.DEFER_BLOCKING 0x0 ;  /* 0x0000000000007b1d */ /* 0x010fec0000010000 */
[----:B------:R2:W-:Y:S02]  /*1f60*/  @UP1 UTMALDG.2D [UR12], [UR26] ;  /* 0x0000000c1a0015b4 */ /* 0x0005e40008008000 */
[----:B------:R-:W-:Y:S06]  /*1f70*/  BAR.SYNC.DEFER_BLOCKING 0x0 ;  /* 0x0000000000007b1d */ /* 0x000fec0000010000 */
[----:B------:R-:W4:Y:S02]  /*1f80*/  SYNCS.PHASECHK.TRANS64.TRYWAIT P0, [UR9+0x6000], R2 ;  /* 0x00600002ff0075a7 */ /* 0x000f240008001109 */
[----:B--2-4-:R-:W-:Y:S05]  /*1f90*/  @!P0 BRA `(.L_x_64) ;  /* 0x0000000800a88947 */ /* 0x014fea0003800000 */
.L_x_81:
        /* <DEDUP_REMOVED lines=9> */
[----:B------:R2:W-:Y:S01]  /*2030*/  UTCQMMA gdesc[UR6], gdesc[UR10], tmem[UR23], tmem[UR12], idesc[UR13], UPT ;  /* 0x00ff0c0a060075ea */ /* 0x0005e2000b800317 */
[----:B------:R-:W-:Y:S02]  /*2040*/  NOP ;  /* 0x0000000000007918 */ /* 0x000fe40000000000 */
.L_x_65:
[----:B------:R-:W-:Y:S01]  /*2050*/  ELECT P0, URZ, PT ;  /* 0x0000000000ff782f */ /* 0x000fe20003800000 */
[----:B--2---:R-:W-:-:S03]  /*2060*/  UIADD3 UR6, UPT, UPT, UR9, 0x6020, URZ ;  /* 0x0000602009067890 */ /* 0x004fc6000fffe0ff */
[----:B------:R-:W-:Y:S01]  /*2070*/  ISETP.LT.U32.AND P0, PT, R68, 0x20, P0 ;  /* 0x000000204400780c */ /* 0x000fe20000701070 */
[----:B------:R-:W-:-:S12]  /*2080*/  UMOV UR7, URZ ;  /* 0x000000ff00077c82 */ /* 0x000fd80008000000 */
[----:B------:R-:W-:Y:S01]  /*2090*/  VOTEU.ANY UP0, P0 ;  /* 0x0000000000ff7886 */ /* 0x000fe20000000100 */
[----:B------:R-:W-:-:S04]  /*20a0*/  VOTEU.ANY UP1, P0 ;  /* 0x0000000000ff7886 */ /* 0x000fc80000020100 */
[----:B------:R-:W-:Y:S02]  /*20b0*/  @UP0 UMOV UR6, UR6 ;  /* 0x0000000600060c82 */ /* 0x000fe40008000000 */
[----:B------:R2:W-:Y:S01]  /*20c0*/  @UP1 UTCBAR [UR6], URZ ;  /* 0x000000ff060013e9 */ /* 0x0005e200080000ff */
[----:B------:R-:W-:Y:S06]  /*20d0*/  BAR.SYNC.DEFER_BLOCKING 0x0 ;  /* 0x0000000000007b1d */ /* 0x000fec0000010000 */
[----:B------:R-:W4:Y:S02]  /*20e0*/  SYNCS.PHASECHK.TRANS64.TRYWAIT P0, [UR9+0x6020], R2 ;  /* 0x00602002ff0075a7 */ /* 0x000f240008001109 */
[----:B--2-4-:R-:W-:Y:S05]  /*20f0*/  @!P0 BRA `(.L_x_66) ;  /* 0x00000008005c8947 */ /* 0x014fea0003800000 */
.L_x_82:
[----:B------:R-:W-:Y:S02]  /*2100*/  UIADD3 UR5, UPT, UPT, UR5, 0x1, URZ ;  /* 0x0000000105057890 */ /* 0x000fe4000fffe0ff */
[----:B------:R-:W-:Y:S02]  /*2110*/  UIADD3 UR18, UPT, UPT, UR18, 0x20, URZ ;  /* 0x0000002012127890 */ /* 0x000fe4000fffe0ff */
[----:B------:R-:W-:-:S04]  /*2120*/  UISETP.NE.U32.AND UP0, UPT, UR5, 0x4, UPT ;  /* 0x000000040500788c */ /* 0x000fc8000bf05070 */
[----:B------:R-:W-:Y:S02]  /*2130*/  USEL UR6, URZ, 0x1, UP0 ;  /* 0x00000001ff067887 */ /* 0x000fe40008000000 */
[----:B------:R-:W-:Y:S02]  /*2140*/  USEL UR5, UR5, URZ, UP0 ;  /* 0x000000ff05057287 */ /* 0x000fe40008000000 */
[----:B-1----:R-:W-:Y:S02]  /*2150*/  UISETP.GE.AND UP0, UPT, UR18, UR28, UPT ;  /* 0x0000001c1200728c */ /* 0x002fe4000bf06270 */
[----:B------:R-:W-:-:S07]  /*2160*/  ULOP3.LUT UR4, UR4, UR6, URZ, 0x3c, !UPT ;  /* 0x0000000604047292 */ /* 0x000fce000f8e3cff */
[----:B------:R-:W-:Y:S05]  /*2170*/  BRA.U !UP0, `(.L_x_67) ;  /* 0xfffffffd08107547 */ /* 0x000fea000b83ffff */
.L_x_60:
[----:B--2-4-:R-:W-:Y:S01]  /*2180*/  BAR.SYNC.DEFER_BLOCKING 0x0 ;  /* 0x0000000000007b1d */ /* 0x014fe20000010000 */
[----:B------:R-:W-:-:S05]  /*2190*/  IMAD.SHL.U32 R2, R0, 0x40, RZ ;  /* 0x0000004000027824 */ /* 0x000fca00078e00ff */
[----:B------:R-:W-:Y:S04]  /*21a0*/  BSSY.RECONVERGENT B4, `(.L_x_68) ;  /* 0x0000004000047945 */ /* 0x000fe80003800200 */
[----:B------:R-:W-:Y:S05]  /*21b0*/  @P3 BRA `(.L_x_69) ;  /* 0x0000000000083947 */ /* 0x000fea0003800000 */
[----:B------:R-:W1:Y:S02]  /*21c0*/  SYNCS.CCTL.IV [UR8+0x6000] ;  /* 0x00600000ff0079b1 */ /* 0x000e640008000008 */
[----:B-1----:R-:W1:Y:S02]  /*21d0*/  SYNCS.CCTL.IV [UR8+0x6020] ;  /* 0x00602000ff0079b1 */ /* 0x002e640008000008 */
.L_x_69:
[----:B------:R-:W-:Y:S05]  /*21e0*/  BSYNC.RECONVERGENT B4 ;  /* 0x0000000000047941 */ /* 0x000fea0003800200 */
.L_x_68:
[----:B-1----:R-:W-:Y:S06]  /*21f0*/  BAR.SYNC.DEFER_BLOCKING 0x0 ;  /* 0x0000000000007b1d */ /* 0x002fec0000010000 */
[----:B------:R-:W-:Y:S04]  /*2200*/  BSSY.RECONVERGENT B4, `(.L_x_70) ;  /* 0x0000004000047945 */ /* 0x000fe80003800200 */
[----:B------:R-:W-:Y:S05]  /*2210*/  @P3 BRA `(.L_x_71) ;  /* 0x0000000000083947 */ /* 0x000fea0003800000 */
[----:B------:R-:W1:Y:S02]  /*2220*/  SYNCS.CCTL.IV [UR8+0x6008] ;  /* 0x00600800ff0079b1 */ /* 0x000e640008000008 */
[----:B-1----:R-:W1:Y:S02]  /*2230*/  SYNCS.CCTL.IV [UR8+0x6028] ;  /* 0x00602800ff0079b1 */ /* 0x002e640008000008 */
.L_x_71:
[----:B------:R-:W-:Y:S05]  /*2240*/  BSYNC.RECONVERGENT B4 ;  /* 0x0000000000047941 */ /* 0x000fea0003800200 */
.L_x_70:
[----:B-1----:R-:W-:Y:S06]  /*2250*/  BAR.SYNC.DEFER_BLOCKING 0x0 ;  /* 0x0000000000007b1d */ /* 0x002fec0000010000 */
[----:B------:R-:W-:Y:S04]  /*2260*/  BSSY.RECONVERGENT B4, `(.L_x_72) ;  /* 0x0000004000047945 */ /* 0x000fe80003800200 */
[----:B------:R-:W-:Y:S05]  /*2270*/  @P3 BRA `(.L_x_73) ;  /* 0x0000000000083947 */ /* 0x000fea0003800000 */
[----:B------:R-:W1:Y:S02]  /*2280*/  SYNCS.CCTL.IV [UR8+0x6010] ;  /* 0x00601000ff0079b1 */ /* 0x000e640008000008 */
[----:B-1----:R-:W1:Y:S02]  /*2290*/  SYNCS.CCTL.IV [UR8+0x6030] ;  /* 0x00603000ff0079b1 */ /* 0x002e640008000008 */
.L_x_73:
[----:B------:R-:W-:Y:S05]  /*22a0*/  BSYNC.RECONVERGENT B4 ;  /* 0x0000000000047941 */ /* 0x000fea0003800200 */
.L_x_72:
[----:B-1----:R-:W-:Y:S06]  /*22b0*/  BAR.SYNC.DEFER_BLOCKING 0x0 ;  /* 0x0000000000007b1d */ /* 0x002fec0000010000 */
[----:B------:R-:W-:Y:S04]  /*22c0*/  BSSY.RECONVERGENT B4, `(.L_x_74) ;  /* 0x0000004000047945 */ /* 0x000fe80003800200 */
[----:B------:R-:W-:Y:S05]  /*22d0*/  @P3 BRA `(.L_x_75) ;  /* 0x0000000000083947 */ /* 0x000fea0003800000 */
[----:B------:R-:W1:Y:S02]  /*22e0*/  SYNCS.CCTL.IV [UR8+0x6018] ;  /* 0x00601800ff0079b1 */ /* 0x000e640008000008 */
[----:B-1----:R-:W1:Y:S02]  /*22f0*/  SYNCS.CCTL.IV [UR8+0x6038] ;  /* 0x00603800ff0079b1 */ /* 0x002e640008000008 */
.L_x_75:
[----:B------:R-:W-:Y:S05]  /*2300*/  BSYNC.RECONVERGENT B4 ;  /* 0x0000000000047941 */ /* 0x000fea0003800200 */
.L_x_74:
[----:B------:R-:W-:Y:S01]  /*2310*/  USHF.L.U32 UR22, UR22, 0x15, URZ ;  /* 0x0000001516167899 */ /* 0x000fe200080006ff */
[----:B------:R-:W-:Y:S01]  /*2320*/  IMAD.SHL.U32 R3, R0, 0x10, RZ ;  /* 0x0000001000037824 */ /* 0x000fe200078e00ff */
[----:B------:R-:W-:Y:S01]  /*2330*/  LOP3.LUT R2, R2, 0x1800, RZ, 0xc0, !PT ;  /* 0x0000180002027812 */ /* 0x000fe200078ec0ff */
[C---:B---3--:R-:W-:Y:S01]  /*2340*/  IMAD.SHL.U32 R4, R0.reuse, 0x4, RZ ;  /* 0x0000000400047824 */ /* 0x048fe200078e00ff */
[----:B------:R-:W-:Y:S01]  /*2350*/  ULOP3.LUT UR22, UR22, 0x600000, URZ, 0xc0, !UPT ;  /* 0x0060000016167892 */ /* 0x000fe2000f8ec0ff */
[----:B------:R-:W-:Y:S01]  /*2360*/  IMAD.SHL.U32 R0, R0, 0x80, RZ ;  /* 0x0000008000007824 */ /* 0x000fe200078e00ff */
[----:B------:R-:W-:Y:S02]  /*2370*/  LOP3.LUT R3, R2, 0x70, R3, 0xf8, !PT ;  /* 0x0000007002037812 */ /* 0x000fe400078ef803 */
[----:B------:R-:W-:Y:S01]  /*2380*/  ELECT P0, URZ, PT ;  /* 0x0000000000ff782f */ /* 0x000fe20003800000 */
[----:B------:R-:W-:Y:S01]  /*2390*/  UIADD3 UR22, UPT, UPT, UR23, UR22, URZ ;  /* 0x0000001617167290 */ /* 0x000fe2000fffe0ff */
[----:B------:R-:W-:Y:S01]  /*23a0*/  LOP3.LUT R3, R3, 0x40, R4, 0x78, !PT ;  /* 0x0000004003037812 */ /* 0x000fe200078e7804 */
[----:B------:R-:W-:Y:S01]  /*23b0*/  UMOV UR9, UR15 ;  /* 0x0000000f00097c82 */ /* 0x000fe20008000000 */
[----:B------:R-:W-:Y:S01]  /*23c0*/  ISETP.LT.U32.AND P0, PT, R68, 0x20, P0 ;  /* 0x000000204400780c */ /* 0x000fe20000701070 */
[----:B------:R-:W-:Y:S01]  /*23d0*/  UMOV UR10, UR19 ;  /* 0x00000013000a7c82 */ /* 0x000fe20008000000 */
[----:B------:R-:W-:-:S04]  /*23e0*/  LOP3.LUT R0, R3, 0x780, R0, 0xf8, !PT ;  /* 0x0000078003007812 */ /* 0x000fc800078ef800 */
[----:B------:R-:W-:Y:S01]  /*23f0*/  LDTM.16dp32bit_t0_t15.x64 R4, tmem[UR22] ;  /* 0x00000016000479ee */ /* 0x000fe20008b00000 */
[----:B------:R-:W2:Y:S01]  /*2400*/  LDTM.16dp32bit_t16_t31.x64 R4, tmem[UR22+0x40] ;  /* 0x00004016000479ee */ /* 0x000ea20008b20000 */
[C---:B------:R-:W-:Y:S01]  /*2410*/  LOP3.LUT R2, R0.reuse, 0x10, RZ, 0x3c, !PT ;  /* 0x0000001000027812 */ /* 0x040fe200078e3cff */
[----:B------:R-:W-:Y:S01]  /*2420*/  NOP ;  /* 0x0000000000007918 */ /* 0x000fe20000000000 */
[----:B------:R-:W-:-:S03]  /*2430*/  LOP3.LUT R3, R0, 0x20, RZ, 0x3c, !PT ;  /* 0x0000002000037812 */ /* 0x000fc600078e3cff */
[----:B--2---:R-:W-:Y:S01]  /*2440*/  VOTEU.ANY UP1, P0 ;  /* 0x0000000000ff7886 */ /* 0x004fe20000020100 */
[----:B------:R-:W-:Y:S01]  /*2450*/  VOTEU.ANY UP0, P0 ;  /* 0x0000000000ff7886 */ /* 0x000fe20000000100 */
[----:B------:R-:W-:Y:S02]  /*2460*/  F2FP.SATFINITE.E4M3.F32.PACK_AB_MERGE_C R6, R7, R6, RZ ;  /* 0x000000060706723e */ /* 0x000fe400048070ff */
[----:B------:R-:W-:Y:S02]  /*2470*/  F2FP.SATFINITE.E4M3.F32.PACK_AB_MERGE_C R10, R11, R10, RZ ;  /* 0x0000000a0b0a723e */ /* 0x000fe400048070ff */
[----:B------:R-:W-:Y:S02]  /*2480*/  F2FP.SATFINITE.E4M3.F32.PACK_AB_MERGE_C R14, R15, R14, RZ ;  /* 0x0000000e0f0e723e */ /* 0x000fe400048070ff */
[----:B------:R-:W-:Y:S02]  /*2490*/  F2FP.SATFINITE.E4M3.F32.PACK_AB_MERGE_C R7, R19, R18, RZ ;  /* 0x000000121307723e */ /* 0x000fe400048070ff */
[----:B------:R-:W-:-:S02]  /*24a0*/  F2FP.SATFINITE.E4M3.F32.PACK_AB_MERGE_C R22, R23, R22, RZ ;  /* 0x000000161716723e */ /* 0x000fc400048070ff */
[----:B------:R-:W-:Y:S02]  /*24b0*/  F2FP.SATFINITE.E4M3.F32.PACK_AB_MERGE_C R26, R27, R26, RZ ;  /* 0x0000001a1b1a723e */ /* 0x000fe400048070ff */
        /* <DEDUP_REMOVED lines=10> */
[----:B------:R-:W-:-:S02]  /*2560*/  F2FP.SATFINITE.E4M3.F32.PACK_AB_MERGE_C R4, R5, R4, R6 ;  /* 0x000000040504723e */ /* 0x000fc40004807006 */
[----:B------:R-:W-:Y:S02]  /*2570*/  F2FP.SATFINITE.E4M3.F32.PACK_AB_MERGE_C R5, R9, R8, R10 ;  /* 0x000000080905723e */ /* 0x000fe4000480700a */
[----:B------:R-:W-:Y:S02]  /*2580*/  F2FP.SATFINITE.E4M3.F32.PACK_AB_MERGE_C R6, R13, R12, R14 ;  /* 0x0000000c0d06723e */ /* 0x000fe4000480700e */
[----:B------:R-:W-:Y:S02]  /*2590*/  F2FP.SATFINITE.E4M3.F32.PACK_AB_MERGE_C R7, R17, R16, R7 ;  /* 0x000000101107723e */ /* 0x000fe40004807007 */
[----:B------:R-:W-:Y:S02]  /*25a0*/  F2FP.SATFINITE.E4M3.F32.PACK_AB_MERGE_C R20, R21, R20, R22 ;  /* 0x000000141514723e */ /* 0x000fe40004807016 */
[----:B------:R-:W-:Y:S01]  /*25b0*/  F2FP.SATFINITE.E4M3.F32.PACK_AB_MERGE_C R21, R25, R24, R26 ;  /* 0x000000181915723e */ /* 0x000fe2000480701a */
[----:B-1----:R1:W-:Y:S01]  /*25c0*/  STS.128 [R0+UR8], R4 ;  /* 0x0000000400007988 */ /* 0x0023e20008000c08 */
[----:B------:R-:W-:-:S02]  /*25d0*/  F2FP.SATFINITE.E4M3.F32.PACK_AB_MERGE_C R22, R29, R28, R30 ;  /* 0x0000001c1d16723e */ /* 0x000fc4000480701e */
[----:B------:R-:W-:Y:S02]  /*25e0*/  F2FP.SATFINITE.E4M3.F32.PACK_AB_MERGE_C R23, R33, R32, R23 ;  /* 0x000000202117723e */ /* 0x000fe40004807017 */
[----:B------:R-:W-:Y:S02]  /*25f0*/  F2FP.SATFINITE.E4M3.F32.PACK_AB_MERGE_C R36, R37, R36, R38 ;  /* 0x000000242524723e */ /* 0x000fe40004807026 */
[----:B------:R-:W-:Y:S01]  /*2600*/  F2FP.SATFINITE.E4M3.F32.PACK_AB_MERGE_C R37, R41, R40, R42 ;  /* 0x000000282925723e */ /* 0x000fe2000480702a */
[----:B------:R1:W-:Y:S01]  /*2610*/  STS.128 [R2+UR8], R20 ;  /* 0x0000001402007988 */ /* 0x0003e20008000c08 */
[----:B------:R-:W-:Y:S02]  /*2620*/  F2FP.SATFINITE.E4M3.F32.PACK_AB_MERGE_C R38, R45, R44, R46 ;  /* 0x0000002c2d26723e */ /* 0x000fe4000480702e */
[----:B------:R-:W-:Y:S02]  /*2630*/  F2FP.SATFINITE.E4M3.F32.PACK_AB_MERGE_C R39, R49, R48, R50 ;  /* 0x000000303127723e */ /* 0x000fe40004807032 */
[----:B------:R-:W-:-:S02]  /*2640*/  F2FP.SATFINITE.E4M3.F32.PACK_AB_MERGE_C R52, R53, R52, R54 ;  /* 0x000000343534723e */ /* 0x000fc40004807036 */
[----:B------:R-:W-:Y:S01]  /*2650*/  F2FP.SATFINITE.E4M3.F32.PACK_AB_MERGE_C R53, R57, R56, R58 ;  /* 0x000000383935723e */ /* 0x000fe2000480703a */
[----:B------:R1:W-:Y:S01]  /*2660*/  STS.128 [R3+UR8], R36 ;  /* 0x0000002403007988 */ /* 0x0003e20008000c08 */
[----:B------:R-:W-:Y:S02]  /*2670*/  F2FP.SATFINITE.E4M3.F32.PACK_AB_MERGE_C R54, R61, R60, R62 ;  /* 0x0000003c3d36723e */ /* 0x000fe4000480703e */
[----:B------:R-:W-:Y:S02]  /*2680*/  F2FP.SATFINITE.E4M3.F32.PACK_AB_MERGE_C R55, R65, R64, R66 ;  /* 0x000000404137723e */ /* 0x000fe40004807042 */
[----:B------:R-:W-:-:S05]  /*2690*/  LOP3.LUT R8, R0, 0x30, RZ, 0x3c, !PT ;  /* 0x0000003000087812 */ /* 0x000fca00078e3cff */
[----:B------:R1:W-:Y:S01]  /*26a0*/  STS.128 [R8+UR8], R52 ;  /* 0x0000003408007988 */ /* 0x0003e20008000c08 */
[----:B------:R2:W-:Y:S06]  /*26b0*/  MEMBAR.ALL.CTA ;  /* 0x0000000000007992 */ /* 0x0005ec0000008000 */
[----:B--2---:R-:W2:Y:S02]  /*26c0*/  FENCE.VIEW.ASYNC.S ;  /* 0x00000000000073c6 */ /* 0x004ea40000000000 */
[----:B--2---:R-:W-:Y:S06]  /*26d0*/  BAR.SYNC.DEFER_BLOCKING 0x0 ;  /* 0x0000000000007b1d */ /* 0x004fec0000010000 */
[----:B------:R1:W-:Y:S01]  /*26e0*/  @UP1 UTMASTG.2D [UR8], [UR20] ;  /* 0x00000008140013b5 */ /* 0x0003e20008008000 */
[----:B------:R0:W-:Y:S01]  /*26f0*/  UTMACMDFLUSH ;  /* 0x00000000000079b7 */ /* 0x0001e20000000000 */
[----:B------:R-:W-:-:S04]  /*2700*/  DEPBAR.LE SB0, 0x0 ;  /* 0x000080000000791a */ /* 0x000fc80000000000 */
[----:B------:R-:W-:Y:S08]  /*2710*/  BAR.SYNC.DEFER_BLOCKING 0x0 ;  /* 0x0000000000007b1d */ /* 0x000ff00000010000 */
[----:B------:R-:W-:Y:S06]  /*2720*/  BAR.SYNC.DEFER_BLOCKING 0x0 ;  /* 0x0000000000007b1d */ /* 0x000fec0000010000 */
[----:B-1----:R-:W-:Y:S05]  /*2730*/  @P2 BRA `(.L_x_76) ;  /* 0x0000000000a02947 */ /* 0x002fea0003800000 */
[----:B------:R-:W1:Y:S01]  /*2740*/  S2UR UR5, SR_CgaCtaId ;  /* 0x00000000000579c3 */ /* 0x000e620000008800 */
[----:B------:R-:W-:Y:S01]  /*2750*/  NOP ;  /* 0x0000000000007918 */ /* 0x000fe20000000000 */
[----:B------:R-:W-:Y:S01]  /*2760*/  UMOV UR4, 0x50 ;  /* 0x0000005000047882 */ /* 0x000fe20000000000 */
[----:B------:R-:W-:Y:S02]  /*2770*/  IMAD.U32 R0, RZ, RZ, UR23 ;  /* 0x00000017ff007e24 */ /* 0x000fe4000f8e00ff */
[----:B------:R-:W-:Y:S02]  /*2780*/  IMAD.MOV.U32 R3, RZ, RZ, 0xf ;  /* 0x0000000fff037424 */ /* 0x000fe400078e00ff */
[----:B------:R-:W-:Y:S01]  /*2790*/  IMAD.MOV.U32 R7, RZ, RZ, 0x1 ;  /* 0x00000001ff077424 */ /* 0x000fe200078e00ff */
[----:B------:R-:W-:-:S04]  /*27a0*/  LOP3.LUT R0, R0, 0xffff, RZ, 0xc0, !PT ;  /* 0x0000ffff00007812 */ /* 0x000fc800078ec0ff */
[----:B------:R-:W-:-:S05]  /*27b0*/  SHF.R.U32.HI R0, RZ, 0x5, R0 ;  /* 0x00000005ff007819 */ /* 0x000fca0000011600 */
[----:B------:R-:W-:Y:S01]  /*27c0*/  VIADD R2, R0, 0x10 ;  /* 0x0000001000027836 */ /* 0x000fe20000000000 */
[----:B------:R-:W-:Y:S01]  /*27d0*/  SHF.L.U32 R0, R3, R0, RZ ;  /* 0x0000000003007219 */ /* 0x000fe200000006ff */
[----:B-1----:R-:W-:-:S03]  /*27e0*/  ULEA UR6, UR5, UR4, 0x18 ;  /* 0x0000000405067291 */ /* 0x002fc6000f8ec0ff */
[----:B------:R-:W-:-:S04]  /*27f0*/  SHF.L.U32 R3, R7, R2, RZ ;  /* 0x0000000207037219 */ /* 0x000fc800000006ff */
[----:B------:R-:W-:Y:S02]  /*2800*/  LOP3.LUT R0, R3, R0, RZ, 0xfc, !PT ;  /* 0x0000000003007212 */ /* 0x000fe400078efcff */
[----:B------:R-:W1:Y:S02]  /*2810*/  LDS R5, [UR6] ;  /* 0x00000006ff057984 */ /* 0x000e640008000800 */
[C---:B------:R-:W-:Y:S02]  /*2820*/  LOP3.LUT R2, R0.reuse, 0xffff, RZ, 0xc0, !PT ;  /* 0x0000ffff00027812 */ /* 0x040fe400078ec0ff */
[----:B-1----:R-:W-:-:S04]  /*2830*/  LOP3.LUT R3, R0, 0xffff, R5, 0x80, !PT ;  /* 0x0000ffff00037812 */ /* 0x002fc800078e8005 */
[----:B------:R-:W-:-:S13]  /*2840*/  ISETP.NE.AND P0, PT, R3, R2, PT ;  /* 0x000000020300720c */ /* 0x000fda0003f05270 */
[----:B------:R-:W-:Y:S05]  /*2850*/  @P0 BRA `(.L_x_77) ;  /* 0x0000000000500947 */ /* 0x000fea0003800000 */
[----:B------:R-:W-:Y:S02]  /*2860*/  SHF.R.U32.HI R5, RZ, 0x10, R5 ;  /* 0x00000010ff057819 */ /* 0x000fe40000011605 */
[----:B------:R-:W-:-:S04]  /*2870*/  SHF.R.U32.HI R2, RZ, 0x10, R0 ;  /* 0x00000010ff027819 */ /* 0x000fc80000011600 */
[----:B------:R-:W-:-:S04]  /*2880*/  LOP3.LUT R5, R5, R2, RZ, 0xc0, !PT ;  /* 0x0000000205057212 */ /* 0x000fc800078ec0ff */
[----:B------:R-:W-:-:S13]  /*2890*/  ISETP.NE.AND P0, PT, R5, R2, PT ;  /* 0x000000020500720c */ /* 0x000fda0003f05270 */
[----:B------:R-:W-:Y:S05]  /*28a0*/  @P0 BRA `(.L_x_78) ;  /* 0x0000000000300947 */ /* 0x000fea0003800000 */
[----:B------:R-:W-:Y:S01]  /*28b0*/  R2UR UR4, R0 ;  /* 0x00000000000472ca */ /* 0x000fe200000e0000 */
[----:B------:R-:W-:Y:S01]  /*28c0*/  VOTEU.ANY UR5, UPT, PT ;  /* 0x0000000000057886 */ /* 0x000fe200038e0100 */
[----:B------:R-:W1:Y:S01]  /*28d0*/  S2R R0, SR_LANEID ;  /* 0x0000000000007919 */ /* 0x000e620000000000 */
[----:B------:R-:W-:-:S10]  /*28e0*/  UFLO.U32 UR5, UR5 ;  /* 0x00000005000572bd */ /* 0x000fd400080e0000 */
[----:B------:R-:W-:-:S06]  /*28f0*/  ULOP3.LUT UR4, URZ, UR4, URZ, 0x33, !UPT ;  /* 0x00000004ff047292 */ /* 0x000fcc000f8e33ff */
[----:B------:R-:W-:-:S04]  /*2900*/  IMAD.U32 R2, RZ, RZ, UR4 ;  /* 0x00000004ff027e24 */ /* 0x000fc8000f8e00ff */
[----:B------:R-:W2:Y:S02]  /*2910*/  REDUX UR7, R2 ;  /* 0x00000000020773c4 */ /* 0x000ea40000000000 */
[----:B------:R3:W-:Y:S01]  /*2920*/  UTCATOMSWS.AND URZ, UR4 ;  /* 0x0000000400ff79e3 */ /* 0x0007e20008000000 */
[----:B-1----:R-:W-:Y:S01]  /*2930*/  ISETP.EQ.U32.AND P0, PT, R0, UR5, PT ;  /* 0x0000000500007c0c */ /* 0x002fe2000bf02070 */
[----:B--2---:R-:W-:-:S12]  /*2940*/  IMAD.U32 R0, RZ, RZ, UR7 ;  /* 0x00000007ff007e24 */ /* 0x004fd8000f8e00ff */
[----:B------:R3:W-:Y:S01]  /*2950*/  @P0 ATOMS.AND RZ, [UR6], R0 ;  /* 0x00000000ffff098c */ /* 0x0007e2000a800006 */
[----:B------:R-:W-:Y:S05]  /*2960*/  BRA `(.L_x_76) ;  /* 0x0000000000147947 */ /* 0x000fea0003800000 */
.L_x_78:
[----:B------:R-:W-:-:S07]  /*2970*/  MOV R2, 0x2990 ;  /* 0x0000299000027802 */ /* 0x000fce0000000f00 */
[----:B------:R-:W-:Y:S05]  /*2980*/  CALL.REL.NOINC `($__internal_0_$__cuda_sm10x_tcgen05_guardrail_trap_col_being_dealloced_not_returned_by_alloc) ;  /* 0x0000000000447944 */ /* 0x000fea0003c00000 */
[----:B------:R-:W-:Y:S05]  /*2990*/  BRA `(.L_x_76) ;  /* 0x0000000000087947 */ /* 0x000fea0003800000 */
.L_x_77:
[----:B------:R-:W-:-:S07]  /*29a0*/  MOV R2, 0x29c0 ;  /* 0x000029c000027802 */ /* 0x000fce0000000f00 */
[----:B------:R-:W-:Y:S05]  /*29b0*/  CALL.REL.NOINC `($__internal_2_$__cuda_sm10x_tcgen05_guardrail_trap_unallocated_columns_being_dealloced) ;  /* 0x0000000000507944 */ /* 0x000fea0003c00000 */
.L_x_76:
[----:B------:R-:W-:Y:S01]  /*29c0*/  NOP ;  /* 0x0000000000007918 */ /* 0x000fe20000000000 */
[----:B---3--:R-:W-:Y:S05]  /*29d0*/  EXIT ;  /* 0x000000000000794d */ /* 0x008fea0003800000 */
.L_x_61:
[----:B------:R-:W1:Y:S02]  /*29e0*/  SYNCS.PHASECHK.TRANS64.TRYWAIT P0, [UR8+0x6000], RZ ;  /* 0x006000ffff0075a7 */ /* 0x000e640008001108 */
[----:B-1----:R-:W-:Y:S05]  /*29f0*/  @!P0 BRA `(.L_x_61) ;  /* 0xfffffffc00f88947 */ /* 0x002fea000383ffff */
[----:B------:R-:W-:Y:S05]  /*2a00*/  BRA `(.L_x_79) ;  /* 0xfffffff0007c7947 */ /* 0x000fea000383ffff */
.L_x_63:
[----:B------:R-:W1:Y:S02]  /*2a10*/  SYNCS.PHASECHK.TRANS64.TRYWAIT P1, [UR8+0x6020], RZ ;  /* 0x006020ffff0075a7 */ /* 0x000e640008021108 */
[----:B-1----:R-:W-:Y:S05]  /*2a20*/  @!P1 BRA `(.L_x_63) ;  /* 0xfffffffc00f89947 */ /* 0x002fea000383ffff */
[----:B------:R-:W-:Y:S05]  /*2a30*/  BRA `(.L_x_80) ;  /* 0xfffffff000cc7947 */ /* 0x000fea000383ffff */
.L_x_64:
[----:B------:R-:W2:Y:S02]  /*2a40*/  SYNCS.PHASECHK.TRANS64.TRYWAIT P0, [UR9+0x6000], R2 ;  /* 0x00600002ff0075a7 */ /* 0x000ea40008001109 */
[----:B--2---:R-:W-:Y:S05]  /*2a50*/  @!P0 BRA `(.L_x_64) ;  /* 0xfffffffc00f88947 */ /* 0x004fea000383ffff */
[----:B------:R-:W-:Y:S05]  /*2a60*/  BRA `(.L_x_81) ;  /* 0xfffffff4004c7947 */ /* 0x000fea000383ffff */
.L_x_66:
[----:B------:R-:W2:Y:S02]  /*2a70*/  SYNCS.PHASECHK.TRANS64.TRYWAIT P0, [UR9+0x6020], R2 ;  /* 0x00602002ff0075a7 */ /* 0x000ea40008001109 */
[----:B--2---:R-:W-:Y:S05]  /*2a80*/  @!P0 BRA `(.L_x_66) ;  /* 0xfffffffc00f88947 */ /* 0x004fea000383ffff */
[----:B------:R-:W-:Y:S05]  /*2a90*/  BRA `(.L_x_82) ;  /* 0xfffffff400987947 */ /* 0x000fea000383ffff */
        .weak           $__internal_0_$__cuda_sm10x_tcgen05_guardrail_trap_col_being_dealloced_not_returned_by_alloc
        .type           $__internal_0_$__cuda_sm10x_tcgen05_guardrail_trap_col_being_dealloced_not_returned_by_alloc,@function
        .size           $__internal_0_$__cuda_sm10x_tcgen05_guardrail_trap_col_being_dealloced_not_returned_by_alloc,($__internal_1_$__cuda_sm10x_tcgen05_guardrail_trap_phase_invalid_during_alloc - $__internal_0_$__cuda_sm10x_tcgen05_guardrail_trap_col_being_dealloced_not_returned_by_alloc)
$__internal_0_$__cuda_sm10x_tcgen05_guardrail_trap_col_being_dealloced_not_returned_by_alloc:
[----:B------:R-:W-:Y:S05]  /*2aa0*/  BPT.TRAP 0x1 ;  /* 0x000000040000795c */ /* 0x000fea0000300000 */
[----:B------:R-:W-:-:S04]  /*2ab0*/  IMAD.MOV.U32 R3, RZ, RZ, 0x0 ;  /* 0x00000000ff037424 */ /* 0x000fc800078e00ff */
[----:B------:R-:W-:Y:S05]  /*2ac0*/  RET.REL.NODEC R2 `(gluon_tcgen05) ;  /* 0xffffffd4024c7950 */ /* 0x000fea0003c3ffff */
        .weak           $__internal_1_$__cuda_sm10x_tcgen05_guardrail_trap_phase_invalid_during_alloc
        .type           $__internal_1_$__cuda_sm10x_tcgen05_guardrail_trap_phase_invalid_during_alloc,@function
        .size           $__internal_1_$__cuda_sm10x_tcgen05_guardrail_trap_phase_invalid_during_alloc,($__internal_2_$__cuda_sm10x_tcgen05_guardrail_trap_unallocated_columns_being_dealloced - $__internal_1_$__cuda_sm10x_tcgen05_guardrail_trap_phase_invalid_during_alloc)
$__internal_1_$__cuda_sm10x_tcgen05_guardrail_trap_phase_invalid_during_alloc:
[----:B------:R-:W-:Y:S05]  /*2ad0*/  BPT.TRAP 0x1 ;  /* 0x000000040000795c */ /* 0x000fea0000300000 */
[----:B------:R-:W-:-:S04]  /*2ae0*/  IMAD.MOV.U32 R3, RZ, RZ, 0x0 ;  /* 0x00000000ff037424 */ /* 0x000fc800078e00ff */
[----:B------:R-:W-:Y:S05]  /*2af0*/  RET.REL.NODEC R2 `(gluon_tcgen05) ;  /* 0xffffffd402407950 */ /* 0x000fea0003c3ffff */
        .weak           $__internal_2_$__cuda_sm10x_tcgen05_guardrail_trap_unallocated_columns_being_dealloced
        .type           $__internal_2_$__cuda_sm10x_tcgen05_guardrail_trap_unallocated_columns_being_dealloced,@function
        .size           $__internal_2_$__cuda_sm10x_tcgen05_guardrail_trap_unallocated_columns_being_dealloced,(.L_x_86 - $__internal_2_$__cuda_sm10x_tcgen05_guardrail_trap_unallocated_columns_being_dealloced)
$__internal_2_$__cuda_sm10x_tcgen05_guardrail_trap_unallocated_columns_being_dealloced:
[----:B------:R-:W-:Y:S05]  /*2b00*/  BPT.TRAP 0x1 ;  /* 0x000000040000795c */ /* 0x000fea0000300000 */
[----:B------:R-:W-:-:S04]  /*2b10*/  IMAD.MOV.U32 R3, RZ, RZ, 0x0 ;  /* 0x00000000ff037424 */ /* 0x000fc800078e00ff */
[----:B------:R-:W-:Y:S05]  /*2b20*/  RET.REL.NODEC R2 `(gluon_tcgen05) ;  /* 0xffffffd402347950 */ /* 0x000fea0003c3ffff */
.L_x_83:
[----:B------:R-:W-:-:S00]  /*2b30*/  BRA `(.L_x_83) ;  /* 0xfffffffc00fc7947 */ /* 0x000fc0000383ffff */
[----:B------:R-:W-:-:S00]  /*2b40*/  NOP ;  /* 0x0000000000007918 */ /* 0x000fc00000000000 */
        /* <DEDUP_REMOVED lines=11> */
.L_x_86:


//--------------------- .nv.shared.gluon_tcgen05  --------------------------
	.section	.nv.shared.gluon_tcgen05,"aw",@nobits
	.sectionflags	@""
	.align	16
	.zero		1024


//--------------------- .nv.shared.reserved.0     --------------------------
	.section	.nv.shared.reserved.0,"aw",@nobits
	.align	8
	.weak		__nv_reservedSMEM_offset_0_alias
	.size		__nv_reservedSMEM_offset_0_alias, 0, 64
	.other		__nv_reservedSMEM_offset_0_alias,@"STO_CUDA_RESERVED_SHARED STV_DEFAULT"
__nv_reservedSMEM_offset_0_alias:
	.zero		0
.nv.shared.reserved.0:
	.zero		64
	.weak		__nv_reservedSMEM_allocation_phase
	.type		__nv_reservedSMEM_allocation_phase,@object
	.size		__nv_reservedSMEM_allocation_phase,(.L_0 - __nv_reservedSMEM_allocation_phase)
__nv_reservedSMEM_allocation_phase:
	.zero		1
.L_0:
	.zero		7
	.weak		__nv_reservedSMEM_devtool_atexit_pc
	.type		__nv_reservedSMEM_devtool_atexit_pc,@object
	.size		__nv_reservedSMEM_devtool_atexit_pc,(__nv_reservedSMEM_allocation_mask - __nv_reservedSMEM_devtool_atexit_pc)
__nv_reservedSMEM_devtool_atexit_pc:
	.zero		8
	.weak		__nv_reservedSMEM_allocation_mask
	.type		__nv_reservedSMEM_allocation_mask,@object
	.size		__nv_reservedSMEM_allocation_mask,(.L_2 - __nv_reservedSMEM_allocation_mask)
__nv_reservedSMEM_allocation_mask:
	.zero		4
.L_2:


//--------------------- .nv.constant0.gluon_tcgen05 --------------------------
	.section	.nv.constant0.gluon_tcgen05,"a",@progbits
	.sectionflags	@""
	.align	4
.nv.constant0.gluon_tcgen05:
	.zero		976


//--------------------- SYMBOLS --------------------------

	.type		.nv.reservedSmem.offset0,@object
	.size		.nv.reservedSmem.offset0,0x4
	.type		.nv.reservedSmem.cap,@object
	.size		.nv.reservedSmem.cap,0x4
